// auto-generated by cutlass_sweep.epilogue — config: {"arch": "sm_90", "cluster_m": 2, "cluster_n": 1, "dtype": "bf16", "fusion": "gelu", "tile_k": 64, "tile_m": 128, "tile_n": 128}
#include "cutlass/cutlass.h"
#include "cutlass/gemm/collective/collective_builder.hpp"
#include "cutlass/gemm/device/gemm_universal_adapter.h"
#include "cutlass/gemm/kernel/gemm_universal.hpp"
#include "cutlass/epilogue/collective/collective_builder.hpp"
#include "cutlass/epilogue/fusion/operations.hpp"
#include "cutlass/epilogue/thread/activation.h"

using Elem = cutlass::bfloat16_t;
using Acc  = float;
using TileShape    = cute::Shape<cute::_128, cute::_128, cute::_64>;
using ClusterShape = cute::Shape<cute::_2, cute::_1, cute::_1>;
using FusionOp     = cutlass::epilogue::fusion::LinCombEltAct<cutlass::epilogue::thread::GELU, Elem, Acc>;

using CollectiveEpilogue = typename cutlass::epilogue::collective::CollectiveBuilder<
    cutlass::arch::Sm90, cutlass::arch::OpClassTensorOp,
    TileShape, ClusterShape,
    cutlass::epilogue::collective::EpilogueTileAuto,
    Acc, Acc,
    Elem, cutlass::layout::RowMajor, 128 / cutlass::sizeof_bits<Elem>::value,
    Elem, cutlass::layout::RowMajor, 128 / cutlass::sizeof_bits<Elem>::value,
    cutlass::epilogue::TmaWarpSpecializedCooperative,
    FusionOp
  >::CollectiveOp;

using CollectiveMainloop = typename cutlass::gemm::collective::CollectiveBuilder<
    cutlass::arch::Sm90, cutlass::arch::OpClassTensorOp,
    Elem, cutlass::layout::RowMajor, 128 / cutlass::sizeof_bits<Elem>::value,
    Elem, cutlass::layout::ColumnMajor, 128 / cutlass::sizeof_bits<Elem>::value,
    Acc,
    TileShape, ClusterShape,
    cutlass::gemm::collective::StageCountAutoCarveout<
        static_cast<int>(sizeof(typename CollectiveEpilogue::SharedStorage))>,
    cutlass::gemm::KernelTmaWarpSpecializedCooperative
  >::CollectiveOp;

using GemmKernel = cutlass::gemm::kernel::GemmUniversal<
    cute::Shape<int,int,int,int>, CollectiveMainloop, CollectiveEpilogue>;
using Gemm = cutlass::gemm::device::GemmUniversalAdapter<GemmKernel>;

auto* _anchor = &cutlass::device_kernel<GemmKernel>;


// ===== COMPILED SASS (sm_90a) =====

	.target	sm_90a

	.elftype	@"ET_EXEC"


//--------------------- .note.nv.tkinfo           --------------------------
	.section	.note.nv.tkinfo,"",@"SHT_NOTE"
	.sectionflags	@"SHF_NOTE_NV_TKINFO"
	.tkinfo
        /*0018*/ 	.word	0x00000002
        /*0030*/ 	.string	""
        /*0030*/ 	.string	"ptxas"
        /*0030*/ 	.string	"Cuda compilation tools, release 13.0, V13.0.88"
        /*0030*/ 	.string	"Build cuda_13.0.r13.0/compiler.36424714_0"
        /*0030*/ 	.string	"-arch sm_90a -m 64 "



//--------------------- .note.nv.cuinfo           --------------------------
	.section	.note.nv.cuinfo,"",@"SHT_NOTE"
	.sectionflags	@"SHF_NOTE_NV_CUINFO"
        /*0018*/ 	.short	0x0002
        /*001a*/ 	.short	0x005a
        /*001c*/ 	.short	0x0082
	.zero		2


//--------------------- .nv.info                  --------------------------
	.section	.nv.info,"",@"SHT_CUDA_INFO"
	.align	4


	//----- nvinfo : EIATTR_REGCOUNT
	.align		4
        /*0000*/ 	.byte	0x04, 0x2f
        /*0002*/ 	.short	(.L_18 - .L_17)
	.align		4
.L_17:
        /*0004*/ 	.word	index@(_ZN7cutlass13device_kernelINS_4gemm6kernel13GemmUniversalIN4cute5tupleIJiiiiEEENS1_10collective13CollectiveMmaINS1_34MainloopSm90TmaGmmaWarpSpecializedILi6ENS5_IJNS4_1CILi2EEENSA_ILi1EEESC_EEENS1_35KernelTmaWarpSpecializedCooperativeEEENS5_IJNSA_ILi128EEESG_NSA_ILi64EEEEEENS_10bfloat16_tENS5_IJlSC_lEEESJ_SK_NS4_8TiledMMAINS4_8MMA_AtomIJNS4_4SM904GMMA28MMA_64x128x16_F32BF16BF16_SSILNSO_5MajorE0ELSQ_0ELNSO_7ScaleInE1ELSR_1EEEEEENS4_6LayoutISD_NS5_IJSC_NSA_ILi0EEESV_EEEEENS5_IJNS4_10UnderscoreESY_SY_EEEEENS4_13SM90_TMA_LOADENS4_14ComposedLayoutINS4_7SwizzleILi3ELi4ELi3EEENS4_18smem_ptr_flag_bitsILi16EEENSU_INS5_IJNSA_ILi8EEESH_EEENS5_IJSH_SC_EEEEEEEvNS4_8identityENS4_23SM90_TMA_LOAD_MULTICASTES1B_vS1C_EENS_8epilogue10collective18CollectiveEpilogueINS1F_22Sm90TmaWarpSpecializedILi4ELi2ELi16ELb1ELb0EEEJSI_NS5_IJSG_NSA_ILi32EEEEEESJ_SK_SJ_SK_NS1F_6fusion15FusionCallbacksIS1J_NS1M_13LinCombEltActINS1F_6thread4GELUESJ_fSJ_fLNS_15FloatRoundStyleE2EEESI_S1L_JEEES11_NS12_INS13_ILi2ELi4ELi3EEES16_NSU_INS5_IJS17_S1K_EEENS5_IJS1K_SC_EEEEEEENS4_17SM75_U32x4_LDSM_NENS4_14SM90_TMA_STOREES1Y_NS4_17SM90_U32x4_STSM_NENS4_9Copy_AtomIJS21_NS_6half_tEEEEvEEEvvEEEEvNT_6ParamsE)
        /*0008*/ 	.word	0x000000a8


	//----- nvinfo : EIATTR_FRAME_SIZE
	.align		4
.L_18:
        /*000c*/ 	.byte	0x04, 0x11
        /*000e*/ 	.short	(.L_20 - .L_19)
	.align		4
.L_19:
        /*0010*/ 	.word	index@(_ZN7cutlass13device_kernelINS_4gemm6kernel13GemmUniversalIN4cute5tupleIJiiiiEEENS1_10collective13CollectiveMmaINS1_34MainloopSm90TmaGmmaWarpSpecializedILi6ENS5_IJNS4_1CILi2EEENSA_ILi1EEESC_EEENS1_35KernelTmaWarpSpecializedCooperativeEEENS5_IJNSA_ILi128EEESG_NSA_ILi64EEEEEENS_10bfloat16_tENS5_IJlSC_lEEESJ_SK_NS4_8TiledMMAINS4_8MMA_AtomIJNS4_4SM904GMMA28MMA_64x128x16_F32BF16BF16_SSILNSO_5MajorE0ELSQ_0ELNSO_7ScaleInE1ELSR_1EEEEEENS4_6LayoutISD_NS5_IJSC_NSA_ILi0EEESV_EEEEENS5_IJNS4_10UnderscoreESY_SY_EEEEENS4_13SM90_TMA_LOADENS4_14ComposedLayoutINS4_7SwizzleILi3ELi4ELi3EEENS4_18smem_ptr_flag_bitsILi16EEENSU_INS5_IJNSA_ILi8EEESH_EEENS5_IJSH_SC_EEEEEEEvNS4_8identityENS4_23SM90_TMA_LOAD_MULTICASTES1B_vS1C_EENS_8epilogue10collective18CollectiveEpilogueINS1F_22Sm90TmaWarpSpecializedILi4ELi2ELi16ELb1ELb0EEEJSI_NS5_IJSG_NSA_ILi32EEEEEESJ_SK_SJ_SK_NS1F_6fusion15FusionCallbacksIS1J_NS1M_13LinCombEltActINS1F_6thread4GELUESJ_fSJ_fLNS_15FloatRoundStyleE2EEESI_S1L_JEEES11_NS12_INS13_ILi2ELi4ELi3EEES16_NSU_INS5_IJS17_S1K_EEENS5_IJS1K_SC_EEEEEEENS4_17SM75_U32x4_LDSM_NENS4_14SM90_TMA_STOREES1Y_NS4_17SM90_U32x4_STSM_NENS4_9Copy_AtomIJS21_NS_6half_tEEEEvEEEvvEEEEvNT_6ParamsE)
        /*0014*/ 	.word	0x00000000


	//----- nvinfo : EIATTR_MIN_STACK_SIZE
	.align		4
.L_20:
        /*0018*/ 	.byte	0x04, 0x12
        /*001a*/ 	.short	(.L_22 - .L_21)
	.align		4
.L_21:
        /*001c*/ 	.word	index@(_ZN7cutlass13device_kernelINS_4gemm6kernel13GemmUniversalIN4cute5tupleIJiiiiEEENS1_10collective13CollectiveMmaINS1_34MainloopSm90TmaGmmaWarpSpecializedILi6ENS5_IJNS4_1CILi2EEENSA_ILi1EEESC_EEENS1_35KernelTmaWarpSpecializedCooperativeEEENS5_IJNSA_ILi128EEESG_NSA_ILi64EEEEEENS_10bfloat16_tENS5_IJlSC_lEEESJ_SK_NS4_8TiledMMAINS4_8MMA_AtomIJNS4_4SM904GMMA28MMA_64x128x16_F32BF16BF16_SSILNSO_5MajorE0ELSQ_0ELNSO_7ScaleInE1ELSR_1EEEEEENS4_6LayoutISD_NS5_IJSC_NSA_ILi0EEESV_EEEEENS5_IJNS4_10UnderscoreESY_SY_EEEEENS4_13SM90_TMA_LOADENS4_14ComposedLayoutINS4_7SwizzleILi3ELi4ELi3EEENS4_18smem_ptr_flag_bitsILi16EEENSU_INS5_IJNSA_ILi8EEESH_EEENS5_IJSH_SC_EEEEEEEvNS4_8identityENS4_23SM90_TMA_LOAD_MULTICASTES1B_vS1C_EENS_8epilogue10collective18CollectiveEpilogueINS1F_22Sm90TmaWarpSpecializedILi4ELi2ELi16ELb1ELb0EEEJSI_NS5_IJSG_NSA_ILi32EEEEEESJ_SK_SJ_SK_NS1F_6fusion15FusionCallbacksIS1J_NS1M_13LinCombEltActINS1F_6thread4GELUESJ_fSJ_fLNS_15FloatRoundStyleE2EEESI_S1L_JEEES11_NS12_INS13_ILi2ELi4ELi3EEES16_NSU_INS5_IJS17_S1K_EEENS5_IJS1K_SC_EEEEEEENS4_17SM75_U32x4_LDSM_NENS4_14SM90_TMA_STOREES1Y_NS4_17SM90_U32x4_STSM_NENS4_9Copy_AtomIJS21_NS_6half_tEEEEvEEEvvEEEEvNT_6ParamsE)
        /*0020*/ 	.word	0x00000000
.L_22:


//--------------------- .nv.compat                --------------------------
	.section	.nv.compat,"",@"SHT_CUDA_COMPAT_INFO"
	.align	4
        /*0000*/ 	.byte	0x02, 0x09, 0x01, 0x00, 0x02, 0x02, 0x04, 0x00, 0x02, 0x05, 0x05, 0x00, 0x03, 0x07, 0x01, 0x01
        /*0010*/ 	.byte	0x02, 0x03, 0x01, 0x00, 0x02, 0x06, 0x01, 0x00, 0x04, 0x0b, 0x08, 0x00, 0x00, 0x00, 0x00, 0x00
        /*0020*/ 	.byte	0x00, 0x00, 0x00, 0x00


//--------------------- .nv.info._ZN7cutlass13device_kernelINS_4gemm6kernel13GemmUniversalIN4cute5tupleIJiiiiEEENS1_10collective13CollectiveMmaINS1_34MainloopSm90TmaGmmaWarpSpecializedILi6ENS5_IJNS4_1CILi2EEENSA_ILi1EEESC_EEENS1_35KernelTmaWarpSpecializedCooperativeEEENS5_IJNSA_ILi128EEESG_NSA_ILi64EEEEEENS_10bfloat16_tENS5_IJlSC_lEEESJ_SK_NS4_8TiledMMAINS4_8MMA_AtomIJNS4_4SM904GMMA28MMA_64x128x16_F32BF16BF16_SSILNSO_5MajorE0ELSQ_0ELNSO_7ScaleInE1ELSR_1EEEEEENS4_6LayoutISD_NS5_IJSC_NSA_ILi0EEESV_EEEEENS5_IJNS4_10UnderscoreESY_SY_EEEEENS4_13SM90_TMA_LOADENS4_14ComposedLayoutINS4_7SwizzleILi3ELi4ELi3EEENS4_18smem_ptr_flag_bitsILi16EEENSU_INS5_IJNSA_ILi8EEESH_EEENS5_IJSH_SC_EEEEEEEvNS4_8identityENS4_23SM90_TMA_LOAD_MULTICASTES1B_vS1C_EENS_8epilogue10collective18CollectiveEpilogueINS1F_22Sm90TmaWarpSpecializedILi4ELi2ELi16ELb1ELb0EEEJSI_NS5_IJSG_NSA_ILi32EEEEEESJ_SK_SJ_SK_NS1F_6fusion15FusionCallbacksIS1J_NS1M_13LinCombEltActINS1F_6thread4GELUESJ_fSJ_fLNS_15FloatRoundStyleE2EEESI_S1L_JEEES11_NS12_INS13_ILi2ELi4ELi3EEES16_NSU_INS5_IJS17_S1K_EEENS5_IJS1K_SC_EEEEEEENS4_17SM75_U32x4_LDSM_NENS4_14SM90_TMA_STOREES1Y_NS4_17SM90_U32x4_STSM_NENS4_9Copy_AtomIJS21_NS_6half_tEEEEvEEEvvEEEEvNT_6ParamsE --------------------------
	.section	.nv.info._ZN7cutlass13device_kernelINS_4gemm6kernel13GemmUniversalIN4cute5tupleIJiiiiEEENS1_10collective13CollectiveMmaINS1_34MainloopSm90TmaGmmaWarpSpecializedILi6ENS5_IJNS4_1CILi2EEENSA_ILi1EEESC_EEENS1_35KernelTmaWarpSpecializedCooperativeEEENS5_IJNSA_ILi128EEESG_NSA_ILi64EEEEEENS_10bfloat16_tENS5_IJlSC_lEEESJ_SK_NS4_8TiledMMAINS4_8MMA_AtomIJNS4_4SM904GMMA28MMA_64x128x16_F32BF16BF16_SSILNSO_5MajorE0ELSQ_0ELNSO_7ScaleInE1ELSR_1EEEEEENS4_6LayoutISD_NS5_IJSC_NSA_ILi0EEESV_EEEEENS5_IJNS4_10UnderscoreESY_SY_EEEEENS4_13SM90_TMA_LOADENS4_14ComposedLayoutINS4_7SwizzleILi3ELi4ELi3EEENS4_18smem_ptr_flag_bitsILi16EEENSU_INS5_IJNSA_ILi8EEESH_EEENS5_IJSH_SC_EEEEEEEvNS4_8identityENS4_23SM90_TMA_LOAD_MULTICASTES1B_vS1C_EENS_8epilogue10collective18CollectiveEpilogueINS1F_22Sm90TmaWarpSpecializedILi4ELi2ELi16ELb1ELb0EEEJSI_NS5_IJSG_NSA_ILi32EEEEEESJ_SK_SJ_SK_NS1F_6fusion15FusionCallbacksIS1J_NS1M_13LinCombEltActINS1F_6thread4GELUESJ_fSJ_fLNS_15FloatRoundStyleE2EEESI_S1L_JEEES11_NS12_INS13_ILi2ELi4ELi3EEES16_NSU_INS5_IJS17_S1K_EEENS5_IJS1K_SC_EEEEEEENS4_17SM75_U32x4_LDSM_NENS4_14SM90_TMA_STOREES1Y_NS4_17SM90_U32x4_STSM_NENS4_9Copy_AtomIJS21_NS_6half_tEEEEvEEEvvEEEEvNT_6ParamsE,"",@"SHT_CUDA_INFO"
	.sectionflags	@""
	.align	4


	//----- nvinfo : EIATTR_CUDA_API_VERSION
	.align		4
        /*0000*/ 	.byte	0x04, 0x37
        /*0002*/ 	.short	(.L_24 - .L_23)
.L_23:
        /*0004*/ 	.word	0x00000082


	//----- nvinfo : EIATTR_KPARAM_INFO
	.align		4
.L_24:
        /*0008*/ 	.byte	0x04, 0x17
        /*000a*/ 	.short	(.L_26 - .L_25)
.L_25:
        /*000c*/ 	.word	0x00000000
        /*0010*/ 	.short	0x0000
        /*0012*/ 	.short	0x0070
        /*0014*/ 	.byte	0x00, 0xf0, 0x01, 0x1c


	//----- nvinfo : EIATTR_SPARSE_MMA_MASK
	.align		4
.L_26:
        /*0018*/ 	.byte	0x03, 0x50
        /*001a*/ 	.short	0x0000


	//----- nvinfo : EIATTR_MAXREG_COUNT
	.align		4
        /*001c*/ 	.byte	0x03, 0x1b
        /*001e*/ 	.short	0x00a8


	//----- nvinfo : EIATTR_NUM_BARRIERS
	.align		4
        /*0020*/ 	.byte	0x02, 0x4c
        /*0022*/ 	.byte	0x02
	.zero		1


	//----- nvinfo : EIATTR_EXTERNS
	.align		4
        /*0024*/ 	.byte	0x04, 0x0f
        /*0026*/ 	.short	(.L_28 - .L_27)


	//   ....[0]....
	.align		4
.L_27:
        /*0028*/ 	.word	index@(__assertfail)


	//----- nvinfo : EIATTR_MERCURY_ISA_VERSION
	.align		4
.L_28:
        /*002c*/ 	.byte	0x03, 0x5f
        /*002e*/ 	.short	0x0101


	//----- nvinfo : EIATTR_INT_WARP_WIDE_INSTR_OFFSETS
	.align		4
        /*0030*/ 	.byte	0x04, 0x31
        /*0032*/ 	.short	(.L_30 - .L_29)


	//   ....[0]....
.L_29:
        /*0034*/ 	.word	0x00000a30


	//   ....[1]....
        /*0038*/ 	.word	0x00000a70


	//   ....[2]....
        /*003c*/ 	.word	0x00000b90


	//----- nvinfo : EIATTR_COOP_GROUP_MASK_REGIDS
	.align		4
.L_30:
        /*0040*/ 	.byte	0x04, 0x29
        /*0042*/ 	.short	(.L_32 - .L_31)


	//   ....[0]....
.L_31:
        /*0044*/ 	.word	0xffffffff


	//   ....[1]....
        /*0048*/ 	.word	0xffffffff


	//   ....[2]....
        /*004c*/ 	.word	0xffffffff


	//   ....[3]....
        /*0050*/ 	.word	0xffffffff


	//   ....[4]....
        /*0054*/ 	.word	0xffffffff


	//   ....[5]....
        /*0058*/ 	.word	0xffffffff


	//   ....[6]....
        /*005c*/ 	.word	0xffffffff


	//----- nvinfo : EIATTR_COOP_GROUP_INSTR_OFFSETS
	.align		4
.L_32:
        /*0060*/ 	.byte	0x04, 0x28
        /*0062*/ 	.short	(.L_34 - .L_33)


	//   ....[0]....
.L_33:
        /*0064*/ 	.word	0x00000070


	//   ....[1]....
        /*0068*/ 	.word	0x00000080


	//   ....[2]....
        /*006c*/ 	.word	0x00000440


	//   ....[3]....
        /*0070*/ 	.word	0x00000610


	//   ....[4]....
        /*0074*/ 	.word	0x00000830


	//   ....[5]....
        /*0078*/ 	.word	0x00000cc0


	//   ....[6]....
        /*007c*/ 	.word	0x00001770


	//----- nvinfo : EIATTR_REG_RECONFIG
	.align		4
.L_34:
        /*0080*/ 	.byte	0x01, 0x54
	.zero		2


	//----- nvinfo : EIATTR_SYSCALL_OFFSETS
	.align		4
        /*0084*/ 	.byte	0x04, 0x46
        /*0086*/ 	.short	(.L_36 - .L_35)


	//   ....[0]....
.L_35:
        /*0088*/ 	.word	0x00001940


	//   ....[1]....
        /*008c*/ 	.word	0x00002460


	//   ....[2]....
        /*0090*/ 	.word	0x00002550


	//----- nvinfo : EIATTR_MBARRIER_INSTR_OFFSETS
	.align		4
.L_36:
        /*0094*/ 	.byte	0x04, 0x39
        /*0096*/ 	.short	(.L_38 - .L_37)


	//   ....[0]....
.L_37:
        /*0098*/ 	.word	0x00000540
        /*009c*/ 	.word	0x000000ff
        /*00a0*/ 	.word	0x00000000
        /*00a4*/ 	.short	0x0100
        /*00a6*/ 	.byte	0x08
	.zero		1


	//   ....[1]....
        /*00a8*/ 	.word	0x00000550
        /*00ac*/ 	.word	0x000000ff
        /*00b0*/ 	.word	0x00000030
        /*00b4*/ 	.short	0x0100
        /*00b6*/ 	.byte	0x08
	.zero		1


	//   ....[2]....
        /*00b8*/ 	.word	0x00000560
        /*00bc*/ 	.word	0x000000ff
        /*00c0*/ 	.word	0x00000008
        /*00c4*/ 	.short	0x0100
        /*00c6*/ 	.byte	0x08
	.zero		1


	//   ....[3]....
        /*00c8*/ 	.word	0x00000570
        /*00cc*/ 	.word	0x000000ff
        /*00d0*/ 	.word	0x00000038
        /*00d4*/ 	.short	0x0100
        /*00d6*/ 	.byte	0x08
	.zero		1


	//   ....[4]....
        /*00d8*/ 	.word	0x00000580
        /*00dc*/ 	.word	0x000000ff
        /*00e0*/ 	.word	0x00000010
        /*00e4*/ 	.short	0x0100
        /*00e6*/ 	.byte	0x08
	.zero		1


	//   ....[5]....
        /*00e8*/ 	.word	0x00000590
        /*00ec*/ 	.word	0x000000ff
        /*00f0*/ 	.word	0x00000040
        /*00f4*/ 	.short	0x0100
        /*00f6*/ 	.byte	0x08
	.zero		1


	//   ....[6]....
        /*00f8*/ 	.word	0x000005a0
        /*00fc*/ 	.word	0x000000ff
        /*0100*/ 	.word	0x00000018
        /*0104*/ 	.short	0x0100
        /*0106*/ 	.byte	0x08
	.zero		1


	//   ....[7]....
        /*0108*/ 	.word	0x000005b0
        /*010c*/ 	.word	0x000000ff
        /*0110*/ 	.word	0x00000048
        /*0114*/ 	.short	0x0100
        /*0116*/ 	.byte	0x08
	.zero		1


	//   ....[8]....
        /*0118*/ 	.word	0x000005c0
        /*011c*/ 	.word	0x000000ff
        /*0120*/ 	.word	0x00000020
        /*0124*/ 	.short	0x0100
        /*0126*/ 	.byte	0x08
	.zero		1


	//   ....[9]....
        /*0128*/ 	.word	0x000005d0
        /*012c*/ 	.word	0x000000ff
        /*0130*/ 	.word	0x00000050
        /*0134*/ 	.short	0x0100
        /*0136*/ 	.byte	0x08
	.zero		1


	//   ....[10]....
        /*0138*/ 	.word	0x000005e0
        /*013c*/ 	.word	0x000000ff
        /*0140*/ 	.word	0x00000028
        /*0144*/ 	.short	0x0100
        /*0146*/ 	.byte	0x08
	.zero		1


	//   ....[11]....
        /*0148*/ 	.word	0x000005f0
        /*014c*/ 	.word	0x000000ff
        /*0150*/ 	.word	0x00000058
        /*0154*/ 	.short	0x0100
        /*0156*/ 	.byte	0x08
	.zero		1


	//   ....[12]....
        /*0158*/ 	.word	0x00000750
        /*015c*/ 	.word	0x000000ff
        /*0160*/ 	.word	0x00000060
        /*0164*/ 	.short	0x0100
        /*0166*/ 	.byte	0x08
	.zero		1


	//   ....[13]....
        /*0168*/ 	.word	0x00000760
        /*016c*/ 	.word	0x000000ff
        /*0170*/ 	.word	0x00000080
        /*0174*/ 	.short	0x0100
        /*0176*/ 	.byte	0x08
	.zero		1


	//   ....[14]....
        /*0178*/ 	.word	0x00000770
        /*017c*/ 	.word	0x000000ff
        /*0180*/ 	.word	0x00000068
        /*0184*/ 	.short	0x0100
        /*0186*/ 	.byte	0x08
	.zero		1


	//   ....[15]....
        /*0188*/ 	.word	0x00000780
        /*018c*/ 	.word	0x000000ff
        /*0190*/ 	.word	0x00000088
        /*0194*/ 	.short	0x0100
        /*0196*/ 	.byte	0x08
	.zero		1


	//   ....[16]....
        /*0198*/ 	.word	0x00000790
        /*019c*/ 	.word	0x000000ff
        /*01a0*/ 	.word	0x00000070
        /*01a4*/ 	.short	0x0100
        /*01a6*/ 	.byte	0x08
	.zero		1


	//   ....[17]....
        /*01a8*/ 	.word	0x000007a0
        /*01ac*/ 	.word	0x000000ff
        /*01b0*/ 	.word	0x00000090
        /*01b4*/ 	.short	0x0100
        /*01b6*/ 	.byte	0x08
	.zero		1


	//   ....[18]....
        /*01b8*/ 	.word	0x000007b0
        /*01bc*/ 	.word	0x000000ff
        /*01c0*/ 	.word	0x00000078
        /*01c4*/ 	.short	0x0100
        /*01c6*/ 	.byte	0x08
	.zero		1


	//   ....[19]....
        /*01c8*/ 	.word	0x000007c0
        /*01cc*/ 	.word	0x000000ff
        /*01d0*/ 	.word	0x00000098
        /*01d4*/ 	.short	0x0100
        /*01d6*/ 	.byte	0x08
	.zero		1


	//   ....[20]....
        /*01d8*/ 	.word	0x00000c00
        /*01dc*/ 	.word	0x000000ff
        /*01e0*/ 	.word	0x000000a0
        /*01e4*/ 	.short	0x0100
        /*01e6*/ 	.byte	0x06
	.zero		1


	//   ....[21]....
        /*01e8*/ 	.word	0x00000c70
        /*01ec*/ 	.word	0x000000ff
        /*01f0*/ 	.word	0x000000a8
        /*01f4*/ 	.short	0x0100
        /*01f6*/ 	.byte	0x06
	.zero		1


	//   ....[22]....
        /*01f8*/ 	.word	0x000019c0
        /*01fc*/ 	.word	0x00000003
        /*0200*/ 	.word	0x00000000
        /*0204*/ 	.short	0x010a
        /*0206*/ 	.byte	0x3f
	.zero		1


	//   ....[23]....
        /*0208*/ 	.word	0x00001a00
        /*020c*/ 	.word	0x00000003
        /*0210*/ 	.word	0x00000000
        /*0214*/ 	.short	0x010a
        /*0216*/ 	.byte	0x3f
	.zero		1


	//   ....[24]....
        /*0218*/ 	.word	0x00001d60
        /*021c*/ 	.word	0x000000ff
        /*0220*/ 	.word	0x00000000
        /*0224*/ 	.short	0x010a
        /*0226*/ 	.byte	0x04
	.zero		1


	//   ....[25]....
        /*0228*/ 	.word	0x00001da0
        /*022c*/ 	.word	0x000000ff
        /*0230*/ 	.word	0x00000000
        /*0234*/ 	.short	0x010a
        /*0236*/ 	.byte	0x04
	.zero		1


	//   ....[26]....
        /*0238*/ 	.word	0x00002000
        /*023c*/ 	.word	0x00000005
        /*0240*/ 	.word	0x00000000
        /*0244*/ 	.short	0x0101
        /*0246*/ 	.byte	0x3f
	.zero		1


	//   ....[27]....
        /*0248*/ 	.word	0x00002220
        /*024c*/ 	.word	0x00000000
        /*0250*/ 	.word	0x00000000
        /*0254*/ 	.short	0x0101
        /*0256*/ 	.byte	0x3f
	.zero		1


	//   ....[28]....
        /*0258*/ 	.word	0x00002a20
        /*025c*/ 	.word	0x000000ff
        /*0260*/ 	.word	0x00000060
        /*0264*/ 	.short	0x010a
        /*0266*/ 	.byte	0x33
	.zero		1


	//   ....[29]....
        /*0268*/ 	.word	0x00004bf0
        /*026c*/ 	.word	0x000000ff
        /*0270*/ 	.word	0x00000000
        /*0274*/ 	.short	0x0101
        /*0276*/ 	.byte	0x04
	.zero		1


	//   ....[30]....
        /*0278*/ 	.word	0x00004cc0
        /*027c*/ 	.word	0x00000004
        /*0280*/ 	.word	0x00000060
        /*0284*/ 	.short	0x010a
        /*0286*/ 	.byte	0x3f
	.zero		1


	//   ....[31]....
        /*0288*/ 	.word	0x00006c00
        /*028c*/ 	.word	0x000000ff
        /*0290*/ 	.word	0x00000000
        /*0294*/ 	.short	0x0101
        /*0296*/ 	.byte	0x04
	.zero		1


	//   ....[32]....
        /*0298*/ 	.word	0x00006cf0
        /*029c*/ 	.word	0x00000004
        /*02a0*/ 	.word	0x00000060
        /*02a4*/ 	.short	0x010a
        /*02a6*/ 	.byte	0x3f
	.zero		1


	//   ....[33]....
        /*02a8*/ 	.word	0x00008c60
        /*02ac*/ 	.word	0x000000ff
        /*02b0*/ 	.word	0x00000000
        /*02b4*/ 	.short	0x0101
        /*02b6*/ 	.byte	0x04
	.zero		1


	//   ....[34]....
        /*02b8*/ 	.word	0x00008d30
        /*02bc*/ 	.word	0x00000005
        /*02c0*/ 	.word	0x00000060
        /*02c4*/ 	.short	0x010a
        /*02c6*/ 	.byte	0x3f
	.zero		1


	//   ....[35]....
        /*02c8*/ 	.word	0x0000ac60
        /*02cc*/ 	.word	0x000000ff
        /*02d0*/ 	.word	0x00000000
        /*02d4*/ 	.short	0x0101
        /*02d6*/ 	.byte	0x04
	.zero		1


	//   ....[36]....
        /*02d8*/ 	.word	0x0000b5a0
        /*02dc*/ 	.word	0x000000ff
        /*02e0*/ 	.word	0x00000000
        /*02e4*/ 	.short	0x0101
        /*02e6*/ 	.byte	0x04
	.zero		1


	//   ....[37]....
        /*02e8*/ 	.word	0x0000bbb0
        /*02ec*/ 	.word	0x000000ff
        /*02f0*/ 	.word	0x000000a8
        /*02f4*/ 	.short	0x010a
        /*02f6*/ 	.byte	0x04
	.zero		1


	//   ....[38]....
        /*02f8*/ 	.word	0x0000bfc0
        /*02fc*/ 	.word	0x000000ff
        /*0300*/ 	.word	0x00000080
        /*0304*/ 	.short	0x010a
        /*0306*/ 	.byte	0x05
	.zero		1


	//   ....[39]....
        /*0308*/ 	.word	0x0000c0b0
        /*030c*/ 	.word	0x000000ff
        /*0310*/ 	.word	0x00000060
        /*0314*/ 	.short	0x010b
        /*0316*/ 	.byte	0x05
	.zero		1


	//   ....[40]....
        /*0318*/ 	.word	0x0000c110
        /*031c*/ 	.word	0x000000ff
        /*0320*/ 	.word	0x00000000
        /*0324*/ 	.short	0x0101
        /*0326*/ 	.byte	0x04
	.zero		1


	//   ....[41]....
        /*0328*/ 	.word	0x0000c140
        /*032c*/ 	.word	0x000000ff
        /*0330*/ 	.word	0x00000088
        /*0334*/ 	.short	0x010a
        /*0336*/ 	.byte	0x05
	.zero		1


	//   ....[42]....
        /*0338*/ 	.word	0x0000c250
        /*033c*/ 	.word	0x000000ff
        /*0340*/ 	.word	0x00000068
        /*0344*/ 	.short	0x010b
        /*0346*/ 	.byte	0x05
	.zero		1


	//   ....[43]....
        /*0348*/ 	.word	0x0000c2b0
        /*034c*/ 	.word	0x000000ff
        /*0350*/ 	.word	0x00000000
        /*0354*/ 	.short	0x0101
        /*0356*/ 	.byte	0x04
	.zero		1


	//   ....[44]....
        /*0358*/ 	.word	0x0000c2e0
        /*035c*/ 	.word	0x000000ff
        /*0360*/ 	.word	0x00000090
        /*0364*/ 	.short	0x010a
        /*0366*/ 	.byte	0x05
	.zero		1


	//   ....[45]....
        /*0368*/ 	.word	0x0000c3f0
        /*036c*/ 	.word	0x000000ff
        /*0370*/ 	.word	0x00000070
        /*0374*/ 	.short	0x010b
        /*0376*/ 	.byte	0x05
	.zero		1


	//   ....[46]....
        /*0378*/ 	.word	0x0000c450
        /*037c*/ 	.word	0x000000ff
        /*0380*/ 	.word	0x00000000
        /*0384*/ 	.short	0x0101
        /*0386*/ 	.byte	0x04
	.zero		1


	//   ....[47]....
        /*0388*/ 	.word	0x0000c480
        /*038c*/ 	.word	0x000000ff
        /*0390*/ 	.word	0x00000098
        /*0394*/ 	.short	0x010a
        /*0396*/ 	.byte	0x05
	.zero		1


	//   ....[48]....
        /*0398*/ 	.word	0x0000c590
        /*039c*/ 	.word	0x000000ff
        /*03a0*/ 	.word	0x00000078
        /*03a4*/ 	.short	0x010b
        /*03a6*/ 	.byte	0x05
	.zero		1


	//   ....[49]....
        /*03a8*/ 	.word	0x0000c680
        /*03ac*/ 	.word	0x000000ff
        /*03b0*/ 	.word	0x00000000
        /*03b4*/ 	.short	0x0101
        /*03b6*/ 	.byte	0x04
	.zero		1


	//   ....[50]....
        /*03b8*/ 	.word	0x0000ccc0
        /*03bc*/ 	.word	0x00000003
        /*03c0*/ 	.word	0x00000080
        /*03c4*/ 	.short	0x010a
        /*03c6*/ 	.byte	0x3f
	.zero		1


	//   ....[51]....
        /*03c8*/ 	.word	0x0000cd00
        /*03cc*/ 	.word	0x00000003
        /*03d0*/ 	.word	0x00000088
        /*03d4*/ 	.short	0x010a
        /*03d6*/ 	.byte	0x3f
	.zero		1


	//   ....[52]....
        /*03d8*/ 	.word	0x0000cd40
        /*03dc*/ 	.word	0x00000003
        /*03e0*/ 	.word	0x00000090
        /*03e4*/ 	.short	0x010a
        /*03e6*/ 	.byte	0x3f
	.zero		1


	//   ....[53]....
        /*03e8*/ 	.word	0x0000cd90
        /*03ec*/ 	.word	0x00000003
        /*03f0*/ 	.word	0x00000098
        /*03f4*/ 	.short	0x010a
        /*03f6*/ 	.byte	0x3f
	.zero		1


	//   ....[54]....
        /*03f8*/ 	.word	0x0000d0e0
        /*03fc*/ 	.word	0x0000000e
        /*0400*/ 	.word	0x00000030
        /*0404*/ 	.short	0x010a
        /*0406*/ 	.byte	0x3f
	.zero		1


	//   ....[55]....
        /*0408*/ 	.word	0x0000d460
        /*040c*/ 	.word	0x00000006
        /*0410*/ 	.word	0x000000a8
        /*0414*/ 	.short	0x0101
        /*0416*/ 	.byte	0x3f
	.zero		1


	//   ....[56]....
        /*0418*/ 	.word	0x0000db90
        /*041c*/ 	.word	0x00000007
        /*0420*/ 	.word	0x00000000
        /*0424*/ 	.short	0x010a
        /*0426*/ 	.byte	0x3f
	.zero		1


	//   ....[57]....
        /*0428*/ 	.word	0x0000dc10
        /*042c*/ 	.word	0x00000009
        /*0430*/ 	.word	0x00000000
        /*0434*/ 	.short	0x010a
        /*0436*/ 	.byte	0x3f
	.zero		1


	//   ....[58]....
        /*0438*/ 	.word	0x0000dca0
        /*043c*/ 	.word	0x00000006
        /*0440*/ 	.word	0x00000000
        /*0444*/ 	.short	0x010a
        /*0446*/ 	.byte	0x3f
	.zero		1


	//   ....[59]....
        /*0448*/ 	.word	0x0000dd30
        /*044c*/ 	.word	0x00000009
        /*0450*/ 	.word	0x00000000
        /*0454*/ 	.short	0x010a
        /*0456*/ 	.byte	0x3f
	.zero		1


	//   ....[60]....
        /*0458*/ 	.word	0x0000ddc0
        /*045c*/ 	.word	0x00000006
        /*0460*/ 	.word	0x00000000
        /*0464*/ 	.short	0x010a
        /*0466*/ 	.byte	0x3f
	.zero		1


	//   ....[61]....
        /*0468*/ 	.word	0x0000de50
        /*046c*/ 	.word	0x00000003
        /*0470*/ 	.word	0x00000000
        /*0474*/ 	.short	0x010a
        /*0476*/ 	.byte	0x3f
	.zero		1


	//   ....[62]....
        /*0478*/ 	.word	0x0000deb0
        /*047c*/ 	.word	0x00000003
        /*0480*/ 	.word	0x00000000
        /*0484*/ 	.short	0x010a
        /*0486*/ 	.byte	0x3f
	.zero		1


	//   ....[63]....
        /*0488*/ 	.word	0x0000df10
        /*048c*/ 	.word	0x00000005
        /*0490*/ 	.word	0x00000000
        /*0494*/ 	.short	0x010a
        /*0496*/ 	.byte	0x3f
	.zero		1


	//   ....[64]....
        /*0498*/ 	.word	0x0000df70
        /*049c*/ 	.word	0x00000003
        /*04a0*/ 	.word	0x00000060
        /*04a4*/ 	.short	0x010a
        /*04a6*/ 	.byte	0x3f
	.zero		1


	//   ....[65]....
        /*04a8*/ 	.word	0x0000dfc0
        /*04ac*/ 	.word	0x00000004
        /*04b0*/ 	.word	0x00000060
        /*04b4*/ 	.short	0x010a
        /*04b6*/ 	.byte	0x3f
	.zero		1


	//   ....[66]....
        /*04b8*/ 	.word	0x0000e010
        /*04bc*/ 	.word	0x00000004
        /*04c0*/ 	.word	0x00000060
        /*04c4*/ 	.short	0x010a
        /*04c6*/ 	.byte	0x3f
	.zero		1


	//   ....[67]....
        /*04c8*/ 	.word	0x0000e060
        /*04cc*/ 	.word	0x00000005
        /*04d0*/ 	.word	0x00000060
        /*04d4*/ 	.short	0x010a
        /*04d6*/ 	.byte	0x3f
	.zero		1


	//   ....[68]....
        /*04d8*/ 	.word	0x0000e0c0
        /*04dc*/ 	.word	0x00000003
        /*04e0*/ 	.word	0x000000a8
        /*04e4*/ 	.short	0x010a
        /*04e6*/ 	.byte	0x3f
	.zero		1


	//   ....[69]....
        /*04e8*/ 	.word	0x0000e120
        /*04ec*/ 	.word	0x00000005
        /*04f0*/ 	.word	0x00000080
        /*04f4*/ 	.short	0x010a
        /*04f6*/ 	.byte	0x3f
	.zero		1


	//   ....[70]....
        /*04f8*/ 	.word	0x0000e180
        /*04fc*/ 	.word	0x00000005
        /*0500*/ 	.word	0x00000088
        /*0504*/ 	.short	0x010a
        /*0506*/ 	.byte	0x3f
	.zero		1


	//   ....[71]....
        /*0508*/ 	.word	0x0000e1e0
        /*050c*/ 	.word	0x00000005
        /*0510*/ 	.word	0x00000090
        /*0514*/ 	.short	0x010a
        /*0516*/ 	.byte	0x3f
	.zero		1


	//   ....[72]....
        /*0518*/ 	.word	0x0000e240
        /*051c*/ 	.word	0x00000005
        /*0520*/ 	.word	0x00000098
        /*0524*/ 	.short	0x010a
        /*0526*/ 	.byte	0x3f
	.zero		1


	//   ....[73]....
        /*0528*/ 	.word	0x0000e290
        /*052c*/ 	.word	0x00000003
        /*0530*/ 	.word	0x00000080
        /*0534*/ 	.short	0x010a
        /*0536*/ 	.byte	0x3f
	.zero		1


	//   ....[74]....
        /*0538*/ 	.word	0x0000e2e0
        /*053c*/ 	.word	0x00000003
        /*0540*/ 	.word	0x00000088
        /*0544*/ 	.short	0x010a
        /*0546*/ 	.byte	0x3f
	.zero		1


	//   ....[75]....
        /*0548*/ 	.word	0x0000e330
        /*054c*/ 	.word	0x00000003
        /*0550*/ 	.word	0x00000090
        /*0554*/ 	.short	0x010a
        /*0556*/ 	.byte	0x3f
	.zero		1


	//   ....[76]....
        /*0558*/ 	.word	0x0000e400
        /*055c*/ 	.word	0x0000000e
        /*0560*/ 	.word	0x00000030
        /*0564*/ 	.short	0x010a
        /*0566*/ 	.byte	0x3f
	.zero		1


	//   ....[77]....
        /*0568*/ 	.word	0x0000e4d0
        /*056c*/ 	.word	0x00000007
        /*0570*/ 	.word	0x00000000
        /*0574*/ 	.short	0x010a
        /*0576*/ 	.byte	0x3f
	.zero		1


	//   ....[78]....
        /*0578*/ 	.word	0x0000e520
        /*057c*/ 	.word	0x00000009
        /*0580*/ 	.word	0x00000000
        /*0584*/ 	.short	0x010a
        /*0586*/ 	.byte	0x3f
	.zero		1


	//   ....[79]....
        /*0588*/ 	.word	0x0000e570
        /*058c*/ 	.word	0x00000006
        /*0590*/ 	.word	0x00000000
        /*0594*/ 	.short	0x010a
        /*0596*/ 	.byte	0x3f
	.zero		1


	//   ....[80]....
        /*0598*/ 	.word	0x0000e5c0
        /*059c*/ 	.word	0x00000009
        /*05a0*/ 	.word	0x00000000
        /*05a4*/ 	.short	0x010a
        /*05a6*/ 	.byte	0x3f
	.zero		1


	//   ....[81]....
        /*05a8*/ 	.word	0x0000e610
        /*05ac*/ 	.word	0x00000006
        /*05b0*/ 	.word	0x00000000
        /*05b4*/ 	.short	0x010a
        /*05b6*/ 	.byte	0x3f
	.zero		1


	//----- nvinfo : EIATTR_NUM_MBARRIERS
	.align		4
.L_38:
        /*05b8*/ 	.byte	0x03, 0x38
        /*05ba*/ 	.short	0x0016


	//----- nvinfo : EIATTR_EXIT_INSTR_OFFSETS
	.align		4
        /*05bc*/ 	.byte	0x04, 0x1c
        /*05be*/ 	.short	(.L_40 - .L_39)


	//   ....[0]....
.L_39:
        /*05c0*/ 	.word	0x0000dea0


	//----- nvinfo : EIATTR_MAX_THREADS
	.align		4
.L_40:
        /*05c4*/ 	.byte	0x04, 0x05
        /*05c6*/ 	.short	(.L_42 - .L_41)
.L_41:
        /*05c8*/ 	.word	0x00000180
        /*05cc*/ 	.word	0x00000001
        /*05d0*/ 	.word	0x00000001


	//----- nvinfo : EIATTR_CRS_STACK_SIZE
	.align		4
.L_42:
        /*05d4*/ 	.byte	0x04, 0x1e
        /*05d6*/ 	.short	(.L_44 - .L_43)
.L_43:
        /*05d8*/ 	.word	0x00000000


	//----- nvinfo : EIATTR_CBANK_PARAM_SIZE
	.align		4
.L_44:
        /*05dc*/ 	.byte	0x03, 0x19
        /*05de*/ 	.short	0x0770


	//----- nvinfo : EIATTR_PARAM_CBANK
	.align		4
        /*05e0*/ 	.byte	0x04, 0x0a
        /*05e2*/ 	.short	(.L_46 - .L_45)
	.align		4
.L_45:
        /*05e4*/ 	.word	index@(.nv.constant0._ZN7cutlass13device_kernelINS_4gemm6kernel13GemmUniversalIN4cute5tupleIJiiiiEEENS1_10collective13CollectiveMmaINS1_34MainloopSm90TmaGmmaWarpSpecializedILi6ENS5_IJNS4_1CILi2EEENSA_ILi1EEESC_EEENS1_35KernelTmaWarpSpecializedCooperativeEEENS5_IJNSA_ILi128EEESG_NSA_ILi64EEEEEENS_10bfloat16_tENS5_IJlSC_lEEESJ_SK_NS4_8TiledMMAINS4_8MMA_AtomIJNS4_4SM904GMMA28MMA_64x128x16_F32BF16BF16_SSILNSO_5MajorE0ELSQ_0ELNSO_7ScaleInE1ELSR_1EEEEEENS4_6LayoutISD_NS5_IJSC_NSA_ILi0EEESV_EEEEENS5_IJNS4_10UnderscoreESY_SY_EEEEENS4_13SM90_TMA_LOADENS4_14ComposedLayoutINS4_7SwizzleILi3ELi4ELi3EEENS4_18smem_ptr_flag_bitsILi16EEENSU_INS5_IJNSA_ILi8EEESH_EEENS5_IJSH_SC_EEEEEEEvNS4_8identityENS4_23SM90_TMA_LOAD_MULTICASTES1B_vS1C_EENS_8epilogue10collective18CollectiveEpilogueINS1F_22Sm90TmaWarpSpecializedILi4ELi2ELi16ELb1ELb0EEEJSI_NS5_IJSG_NSA_ILi32EEEEEESJ_SK_SJ_SK_NS1F_6fusion15FusionCallbacksIS1J_NS1M_13LinCombEltActINS1F_6thread4GELUESJ_fSJ_fLNS_15FloatRoundStyleE2EEESI_S1L_JEEES11_NS12_INS13_ILi2ELi4ELi3EEES16_NSU_INS5_IJS17_S1K_EEENS5_IJS1K_SC_EEEEEEENS4_17SM75_U32x4_LDSM_NENS4_14SM90_TMA_STOREES1Y_NS4_17SM90_U32x4_STSM_NENS4_9Copy_AtomIJS21_NS_6half_tEEEEvEEEvvEEEEvNT_6ParamsE)
        /*05e8*/ 	.short	0x0210
        /*05ea*/ 	.short	0x0770


	//----- nvinfo : EIATTR_SW_WAR
	.align		4
.L_46:
        /*05ec*/ 	.byte	0x04, 0x36
        /*05ee*/ 	.short	(.L_48 - .L_47)
.L_47:
        /*05f0*/ 	.word	0x00000008
.L_48:


//--------------------- .nv.callgraph             --------------------------
	.section	.nv.callgraph,"",@"SHT_CUDA_CALLGRAPH"
	.align	4
	.sectionentsize	8
	.align		4
        /*0000*/ 	.word	0x00000000
	.align		4
        /*0004*/ 	.word	0xffffffff
	.align		4
        /*0008*/ 	.word	index@(_ZN7cutlass13device_kernelINS_4gemm6kernel13GemmUniversalIN4cute5tupleIJiiiiEEENS1_10collective13CollectiveMmaINS1_34MainloopSm90TmaGmmaWarpSpecializedILi6ENS5_IJNS4_1CILi2EEENSA_ILi1EEESC_EEENS1_35KernelTmaWarpSpecializedCooperativeEEENS5_IJNSA_ILi128EEESG_NSA_ILi64EEEEEENS_10bfloat16_tENS5_IJlSC_lEEESJ_SK_NS4_8TiledMMAINS4_8MMA_AtomIJNS4_4SM904GMMA28MMA_64x128x16_F32BF16BF16_SSILNSO_5MajorE0ELSQ_0ELNSO_7ScaleInE1ELSR_1EEEEEENS4_6LayoutISD_NS5_IJSC_NSA_ILi0EEESV_EEEEENS5_IJNS4_10UnderscoreESY_SY_EEEEENS4_13SM90_TMA_LOADENS4_14ComposedLayoutINS4_7SwizzleILi3ELi4ELi3EEENS4_18smem_ptr_flag_bitsILi16EEENSU_INS5_IJNSA_ILi8EEESH_EEENS5_IJSH_SC_EEEEEEEvNS4_8identityENS4_23SM90_TMA_LOAD_MULTICASTES1B_vS1C_EENS_8epilogue10collective18CollectiveEpilogueINS1F_22Sm90TmaWarpSpecializedILi4ELi2ELi16ELb1ELb0EEEJSI_NS5_IJSG_NSA_ILi32EEEEEESJ_SK_SJ_SK_NS1F_6fusion15FusionCallbacksIS1J_NS1M_13LinCombEltActINS1F_6thread4GELUESJ_fSJ_fLNS_15FloatRoundStyleE2EEESI_S1L_JEEES11_NS12_INS13_ILi2ELi4ELi3EEES16_NSU_INS5_IJS17_S1K_EEENS5_IJS1K_SC_EEEEEEENS4_17SM75_U32x4_LDSM_NENS4_14SM90_TMA_STOREES1Y_NS4_17SM90_U32x4_STSM_NENS4_9Copy_AtomIJS21_NS_6half_tEEEEvEEEvvEEEEvNT_6ParamsE)
	.align		4
        /*000c*/ 	.word	index@(__assertfail)
	.align		4
        /*0010*/ 	.word	0x00000000
	.align		4
        /*0014*/ 	.word	0xfffffffe
	.align		4
        /*0018*/ 	.word	0x00000000
	.align		4
        /*001c*/ 	.word	0xfffffffd
	.align		4
        /*0020*/ 	.word	0x00000000
	.align		4
        /*0024*/ 	.word	0xfffffffc


//--------------------- .nv.constant4             --------------------------
	.section	.nv.constant4,"a",@progbits
	.align	8
	.align		8
.nv.constant4:
        /*0000*/ 	.dword	__assertfail
	.align		8
        /*0008*/ 	.dword	__unnamed_1
	.align		8
        /*0010*/ 	.dword	__unnamed_2
	.align		8
        /*0018*/ 	.dword	_ZN39_INTERNAL_5ff03100_4_k_cu_206d9c73_40714cuda3std3__45__cpo5beginE
	.align		8
        /*0020*/ 	.dword	_ZN39_INTERNAL_5ff03100_4_k_cu_206d9c73_40714cuda3std3__45__cpo3endE
	.align		8
        /*0028*/ 	.dword	_ZN39_INTERNAL_5ff03100_4_k_cu_206d9c73_40714cuda3std3__45__cpo6cbeginE
	.align		8
        /*0030*/ 	.dword	_ZN39_INTERNAL_5ff03100_4_k_cu_206d9c73_40714cuda3std3__45__cpo4cendE
	.align		8
        /*0038*/ 	.dword	_ZN39_INTERNAL_5ff03100_4_k_cu_206d9c73_40714cuda3std3__441_GLOBAL__N__5ff03100_4_k_cu_206d9c73_40716ignoreE
	.align		8
        /*0040*/ 	.dword	_ZN39_INTERNAL_5ff03100_4_k_cu_206d9c73_40714cuda3std3__419piecewise_constructE
	.align		8
        /*0048*/ 	.dword	_ZN39_INTERNAL_5ff03100_4_k_cu_206d9c73_40714cuda3std3__48in_placeE
	.align		8
        /*0050*/ 	.dword	_ZN39_INTERNAL_5ff03100_4_k_cu_206d9c73_40714cuda3std6ranges3__45__cpo4swapE
	.align		8
        /*0058*/ 	.dword	_ZN39_INTERNAL_5ff03100_4_k_cu_206d9c73_40714cuda3std6ranges3__45__cpo9iter_moveE
	.align		8
        /*0060*/ 	.dword	_ZN39_INTERNAL_5ff03100_4_k_cu_206d9c73_40714cute7productE
	.align		8
        /*0068*/ 	.dword	_ZN39_INTERNAL_5ff03100_4_k_cu_206d9c73_40714cute1_E
	.align		8
        /*0070*/ 	.dword	$str$22
	.align		8
        /*0078*/ 	.dword	$str$23
	.align		8
        /*0080*/ 	.dword	$str$26
	.align		8
        /*0088*/ 	.dword	$str$27


//--------------------- .text._ZN7cutlass13device_kernelINS_4gemm6kernel13GemmUniversalIN4cute5tupleIJiiiiEEENS1_10collective13CollectiveMmaINS1_34MainloopSm90TmaGmmaWarpSpecializedILi6ENS5_IJNS4_1CILi2EEENSA_ILi1EEESC_EEENS1_35KernelTmaWarpSpecializedCooperativeEEENS5_IJNSA_ILi128EEESG_NSA_ILi64EEEEEENS_10bfloat16_tENS5_IJlSC_lEEESJ_SK_NS4_8TiledMMAINS4_8MMA_AtomIJNS4_4SM904GMMA28MMA_64x128x16_F32BF16BF16_SSILNSO_5MajorE0ELSQ_0ELNSO_7ScaleInE1ELSR_1EEEEEENS4_6LayoutISD_NS5_IJSC_NSA_ILi0EEESV_EEEEENS5_IJNS4_10UnderscoreESY_SY_EEEEENS4_13SM90_TMA_LOADENS4_14ComposedLayoutINS4_7SwizzleILi3ELi4ELi3EEENS4_18smem_ptr_flag_bitsILi16EEENSU_INS5_IJNSA_ILi8EEESH_EEENS5_IJSH_SC_EEEEEEEvNS4_8identityENS4_23SM90_TMA_LOAD_MULTICASTES1B_vS1C_EENS_8epilogue10collective18CollectiveEpilogueINS1F_22Sm90TmaWarpSpecializedILi4ELi2ELi16ELb1ELb0EEEJSI_NS5_IJSG_NSA_ILi32EEEEEESJ_SK_SJ_SK_NS1F_6fusion15FusionCallbacksIS1J_NS1M_13LinCombEltActINS1F_6thread4GELUESJ_fSJ_fLNS_15FloatRoundStyleE2EEESI_S1L_JEEES11_NS12_INS13_ILi2ELi4ELi3EEES16_NSU_INS5_IJS17_S1K_EEENS5_IJS1K_SC_EEEEEEENS4_17SM75_U32x4_LDSM_NENS4_14SM90_TMA_STOREES1Y_NS4_17SM90_U32x4_STSM_NENS4_9Copy_AtomIJS21_NS_6half_tEEEEvEEEvvEEEEvNT_6ParamsE --------------------------
	.section	.text._ZN7cutlass13device_kernelINS_4gemm6kernel13GemmUniversalIN4cute5tupleIJiiiiEEENS1_10collective13CollectiveMmaINS1_34MainloopSm90TmaGmmaWarpSpecializedILi6ENS5_IJNS4_1CILi2EEENSA_ILi1EEESC_EEENS1_35KernelTmaWarpSpecializedCooperativeEEENS5_IJNSA_ILi128EEESG_NSA_ILi64EEEEEENS_10bfloat16_tENS5_IJlSC_lEEESJ_SK_NS4_8TiledMMAINS4_8MMA_AtomIJNS4_4SM904GMMA28MMA_64x128x16_F32BF16BF16_SSILNSO_5MajorE0ELSQ_0ELNSO_7ScaleInE1ELSR_1EEEEEENS4_6LayoutISD_NS5_IJSC_NSA_ILi0EEESV_EEEEENS5_IJNS4_10UnderscoreESY_SY_EEEEENS4_13SM90_TMA_LOADENS4_14ComposedLayoutINS4_7SwizzleILi3ELi4ELi3EEENS4_18smem_ptr_flag_bitsILi16EEENSU_INS5_IJNSA_ILi8EEESH_EEENS5_IJSH_SC_EEEEEEEvNS4_8identityENS4_23SM90_TMA_LOAD_MULTICASTES1B_vS1C_EENS_8epilogue10collective18CollectiveEpilogueINS1F_22Sm90TmaWarpSpecializedILi4ELi2ELi16ELb1ELb0EEEJSI_NS5_IJSG_NSA_ILi32EEEEEESJ_SK_SJ_SK_NS1F_6fusion15FusionCallbacksIS1J_NS1M_13LinCombEltActINS1F_6thread4GELUESJ_fSJ_fLNS_15FloatRoundStyleE2EEESI_S1L_JEEES11_NS12_INS13_ILi2ELi4ELi3EEES16_NSU_INS5_IJS17_S1K_EEENS5_IJS1K_SC_EEEEEEENS4_17SM75_U32x4_LDSM_NENS4_14SM90_TMA_STOREES1Y_NS4_17SM90_U32x4_STSM_NENS4_9Copy_AtomIJS21_NS_6half_tEEEEvEEEvvEEEEvNT_6ParamsE,"ax",@progbits
	.align	128
.text._ZN7cutlass13device_kernelINS_4gemm6kernel13GemmUniversalIN4cute5tupleIJiiiiEEENS1_10collective13CollectiveMmaINS1_34MainloopSm90TmaGmmaWarpSpecializedILi6ENS5_IJNS4_1CILi2EEENSA_ILi1EEESC_EEENS1_35KernelTmaWarpSpecializedCooperativeEEENS5_IJNSA_ILi128EEESG_NSA_ILi64EEEEEENS_10bfloat16_tENS5_IJlSC_lEEESJ_SK_NS4_8TiledMMAINS4_8MMA_AtomIJNS4_4SM904GMMA28MMA_64x128x16_F32BF16BF16_SSILNSO_5MajorE0ELSQ_0ELNSO_7ScaleInE1ELSR_1EEEEEENS4_6LayoutISD_NS5_IJSC_NSA_ILi0EEESV_EEEEENS5_IJNS4_10UnderscoreESY_SY_EEEEENS4_13SM90_TMA_LOADENS4_14ComposedLayoutINS4_7SwizzleILi3ELi4ELi3EEENS4_18smem_ptr_flag_bitsILi16EEENSU_INS5_IJNSA_ILi8EEESH_EEENS5_IJSH_SC_EEEEEEEvNS4_8identityENS4_23SM90_TMA_LOAD_MULTICASTES1B_vS1C_EENS_8epilogue10collective18CollectiveEpilogueINS1F_22Sm90TmaWarpSpecializedILi4ELi2ELi16ELb1ELb0EEEJSI_NS5_IJSG_NSA_ILi32EEEEEESJ_SK_SJ_SK_NS1F_6fusion15FusionCallbacksIS1J_NS1M_13LinCombEltActINS1F_6thread4GELUESJ_fSJ_fLNS_15FloatRoundStyleE2EEESI_S1L_JEEES11_NS12_INS13_ILi2ELi4ELi3EEES16_NSU_INS5_IJS17_S1K_EEENS5_IJS1K_SC_EEEEEEENS4_17SM75_U32x4_LDSM_NENS4_14SM90_TMA_STOREES1Y_NS4_17SM90_U32x4_STSM_NENS4_9Copy_AtomIJS21_NS_6half_tEEEEvEEEvvEEEEvNT_6ParamsE:
        .type           _ZN7cutlass13device_kernelINS_4gemm6kernel13GemmUniversalIN4cute5tupleIJiiiiEEENS1_10collective13CollectiveMmaINS1_34MainloopSm90TmaGmmaWarpSpecializedILi6ENS5_IJNS4_1CILi2EEENSA_ILi1EEESC_EEENS1_35KernelTmaWarpSpecializedCooperativeEEENS5_IJNSA_ILi128EEESG_NSA_ILi64EEEEEENS_10bfloat16_tENS5_IJlSC_lEEESJ_SK_NS4_8TiledMMAINS4_8MMA_AtomIJNS4_4SM904GMMA28MMA_64x128x16_F32BF16BF16_SSILNSO_5MajorE0ELSQ_0ELNSO_7ScaleInE1ELSR_1EEEEEENS4_6LayoutISD_NS5_IJSC_NSA_ILi0EEESV_EEEEENS5_IJNS4_10UnderscoreESY_SY_EEEEENS4_13SM90_TMA_LOADENS4_14ComposedLayoutINS4_7SwizzleILi3ELi4ELi3EEENS4_18smem_ptr_flag_bitsILi16EEENSU_INS5_IJNSA_ILi8EEESH_EEENS5_IJSH_SC_EEEEEEEvNS4_8identityENS4_23SM90_TMA_LOAD_MULTICASTES1B_vS1C_EENS_8epilogue10collective18CollectiveEpilogueINS1F_22Sm90TmaWarpSpecializedILi4ELi2ELi16ELb1ELb0EEEJSI_NS5_IJSG_NSA_ILi32EEEEEESJ_SK_SJ_SK_NS1F_6fusion15FusionCallbacksIS1J_NS1M_13LinCombEltActINS1F_6thread4GELUESJ_fSJ_fLNS_15FloatRoundStyleE2EEESI_S1L_JEEES11_NS12_INS13_ILi2ELi4ELi3EEES16_NSU_INS5_IJS17_S1K_EEENS5_IJS1K_SC_EEEEEEENS4_17SM75_U32x4_LDSM_NENS4_14SM90_TMA_STOREES1Y_NS4_17SM90_U32x4_STSM_NENS4_9Copy_AtomIJS21_NS_6half_tEEEEvEEEvvEEEEvNT_6ParamsE,@function
        .size           _ZN7cutlass13device_kernelINS_4gemm6kernel13GemmUniversalIN4cute5tupleIJiiiiEEENS1_10collective13CollectiveMmaINS1_34MainloopSm90TmaGmmaWarpSpecializedILi6ENS5_IJNS4_1CILi2EEENSA_ILi1EEESC_EEENS1_35KernelTmaWarpSpecializedCooperativeEEENS5_IJNSA_ILi128EEESG_NSA_ILi64EEEEEENS_10bfloat16_tENS5_IJlSC_lEEESJ_SK_NS4_8TiledMMAINS4_8MMA_AtomIJNS4_4SM904GMMA28MMA_64x128x16_F32BF16BF16_SSILNSO_5MajorE0ELSQ_0ELNSO_7ScaleInE1ELSR_1EEEEEENS4_6LayoutISD_NS5_IJSC_NSA_ILi0EEESV_EEEEENS5_IJNS4_10UnderscoreESY_SY_EEEEENS4_13SM90_TMA_LOADENS4_14ComposedLayoutINS4_7SwizzleILi3ELi4ELi3EEENS4_18smem_ptr_flag_bitsILi16EEENSU_INS5_IJNSA_ILi8EEESH_EEENS5_IJSH_SC_EEEEEEEvNS4_8identityENS4_23SM90_TMA_LOAD_MULTICASTES1B_vS1C_EENS_8epilogue10collective18CollectiveEpilogueINS1F_22Sm90TmaWarpSpecializedILi4ELi2ELi16ELb1ELb0EEEJSI_NS5_IJSG_NSA_ILi32EEEEEESJ_SK_SJ_SK_NS1F_6fusion15FusionCallbacksIS1J_NS1M_13LinCombEltActINS1F_6thread4GELUESJ_fSJ_fLNS_15FloatRoundStyleE2EEESI_S1L_JEEES11_NS12_INS13_ILi2ELi4ELi3EEES16_NSU_INS5_IJS17_S1K_EEENS5_IJS1K_SC_EEEEEEENS4_17SM75_U32x4_LDSM_NENS4_14SM90_TMA_STOREES1Y_NS4_17SM90_U32x4_STSM_NENS4_9Copy_AtomIJS21_NS_6half_tEEEEvEEEvvEEEEvNT_6ParamsE,(.L_x_197 - _ZN7cutlass13device_kernelINS_4gemm6kernel13GemmUniversalIN4cute5tupleIJiiiiEEENS1_10collective13CollectiveMmaINS1_34MainloopSm90TmaGmmaWarpSpecializedILi6ENS5_IJNS4_1CILi2EEENSA_ILi1EEESC_EEENS1_35KernelTmaWarpSpecializedCooperativeEEENS5_IJNSA_ILi128EEESG_NSA_ILi64EEEEEENS_10bfloat16_tENS5_IJlSC_lEEESJ_SK_NS4_8TiledMMAINS4_8MMA_AtomIJNS4_4SM904GMMA28MMA_64x128x16_F32BF16BF16_SSILNSO_5MajorE0ELSQ_0ELNSO_7ScaleInE1ELSR_1EEEEEENS4_6LayoutISD_NS5_IJSC_NSA_ILi0EEESV_EEEEENS5_IJNS4_10UnderscoreESY_SY_EEEEENS4_13SM90_TMA_LOADENS4_14ComposedLayoutINS4_7SwizzleILi3ELi4ELi3EEENS4_18smem_ptr_flag_bitsILi16EEENSU_INS5_IJNSA_ILi8EEESH_EEENS5_IJSH_SC_EEEEEEEvNS4_8identityENS4_23SM90_TMA_LOAD_MULTICASTES1B_vS1C_EENS_8epilogue10collective18CollectiveEpilogueINS1F_22Sm90TmaWarpSpecializedILi4ELi2ELi16ELb1ELb0EEEJSI_NS5_IJSG_NSA_ILi32EEEEEESJ_SK_SJ_SK_NS1F_6fusion15FusionCallbacksIS1J_NS1M_13LinCombEltActINS1F_6thread4GELUESJ_fSJ_fLNS_15FloatRoundStyleE2EEESI_S1L_JEEES11_NS12_INS13_ILi2ELi4ELi3EEES16_NSU_INS5_IJS17_S1K_EEENS5_IJS1K_SC_EEEEEEENS4_17SM75_U32x4_LDSM_NENS4_14SM90_TMA_STOREES1Y_NS4_17SM90_U32x4_STSM_NENS4_9Copy_AtomIJS21_NS_6half_tEEEEvEEEvvEEEEvNT_6ParamsE)
        .other          _ZN7cutlass13device_kernelINS_4gemm6kernel13GemmUniversalIN4cute5tupleIJiiiiEEENS1_10collective13CollectiveMmaINS1_34MainloopSm90TmaGmmaWarpSpecializedILi6ENS5_IJNS4_1CILi2EEENSA_ILi1EEESC_EEENS1_35KernelTmaWarpSpecializedCooperativeEEENS5_IJNSA_ILi128EEESG_NSA_ILi64EEEEEENS_10bfloat16_tENS5_IJlSC_lEEESJ_SK_NS4_8TiledMMAINS4_8MMA_AtomIJNS4_4SM904GMMA28MMA_64x128x16_F32BF16BF16_SSILNSO_5MajorE0ELSQ_0ELNSO_7ScaleInE1ELSR_1EEEEEENS4_6LayoutISD_NS5_IJSC_NSA_ILi0EEESV_EEEEENS5_IJNS4_10UnderscoreESY_SY_EEEEENS4_13SM90_TMA_LOADENS4_14ComposedLayoutINS4_7SwizzleILi3ELi4ELi3EEENS4_18smem_ptr_flag_bitsILi16EEENSU_INS5_IJNSA_ILi8EEESH_EEENS5_IJSH_SC_EEEEEEEvNS4_8identityENS4_23SM90_TMA_LOAD_MULTICASTES1B_vS1C_EENS_8epilogue10collective18CollectiveEpilogueINS1F_22Sm90TmaWarpSpecializedILi4ELi2ELi16ELb1ELb0EEEJSI_NS5_IJSG_NSA_ILi32EEEEEESJ_SK_SJ_SK_NS1F_6fusion15FusionCallbacksIS1J_NS1M_13LinCombEltActINS1F_6thread4GELUESJ_fSJ_fLNS_15FloatRoundStyleE2EEESI_S1L_JEEES11_NS12_INS13_ILi2ELi4ELi3EEES16_NSU_INS5_IJS17_S1K_EEENS5_IJS1K_SC_EEEEEEENS4_17SM75_U32x4_LDSM_NENS4_14SM90_TMA_STOREES1Y_NS4_17SM90_U32x4_STSM_NENS4_9Copy_AtomIJS21_NS_6half_tEEEEvEEEvvEEEEvNT_6ParamsE,@"STO_CUDA_ENTRY STV_DEFAULT"
_ZN7cutlass13device_kernelINS_4gemm6kernel13GemmUniversalIN4cute5tupleIJiiiiEEENS1_10collective13CollectiveMmaINS1_34MainloopSm90TmaGmmaWarpSpecializedILi6ENS5_IJNS4_1CILi2EEENSA_ILi1EEESC_EEENS1_35KernelTmaWarpSpecializedCooperativeEEENS5_IJNSA_ILi128EEESG_NSA_ILi64EEEEEENS_10bfloat16_tENS5_IJlSC_lEEESJ_SK_NS4_8TiledMMAINS4_8MMA_AtomIJNS4_4SM904GMMA28MMA_64x128x16_F32BF16BF16_SSILNSO_5MajorE0ELSQ_0ELNSO_7ScaleInE1ELSR_1EEEEEENS4_6LayoutISD_NS5_IJSC_NSA_ILi0EEESV_EEEEENS5_IJNS4_10UnderscoreESY_SY_EEEEENS4_13SM90_TMA_LOADENS4_14ComposedLayoutINS4_7SwizzleILi3ELi4ELi3EEENS4_18smem_ptr_flag_bitsILi16EEENSU_INS5_IJNSA_ILi8EEESH_EEENS5_IJSH_SC_EEEEEEEvNS4_8identityENS4_23SM90_TMA_LOAD_MULTICASTES1B_vS1C_EENS_8epilogue10collective18CollectiveEpilogueINS1F_22Sm90TmaWarpSpecializedILi4ELi2ELi16ELb1ELb0EEEJSI_NS5_IJSG_NSA_ILi32EEEEEESJ_SK_SJ_SK_NS1F_6fusion15FusionCallbacksIS1J_NS1M_13LinCombEltActINS1F_6thread4GELUESJ_fSJ_fLNS_15FloatRoundStyleE2EEESI_S1L_JEEES11_NS12_INS13_ILi2ELi4ELi3EEES16_NSU_INS5_IJS17_S1K_EEENS5_IJS1K_SC_EEEEEEENS4_17SM75_U32x4_LDSM_NENS4_14SM90_TMA_STOREES1Y_NS4_17SM90_U32x4_STSM_NENS4_9Copy_AtomIJS21_NS_6half_tEEEEvEEEvvEEEEvNT_6ParamsE:
[----:B------:R-:W1:Y:S01]  /*0000*/  LDC R1, c[0x0][0x28] ;  /* 0x00000a00ff017b82 */ /* 0x000e620000000800 */
[----:B------:R-:W2:Y:S07]  /*0010*/  S2R R18, SR_TID.X ;  /* 0x0000000000127919 */ /* 0x000eae0000002100 */
[----:B------:R-:W3:Y:S01]  /*0020*/  LDC.64 R4, c[0x0][0x588] ;  /* 0x00016200ff047b82 */ /* 0x000ee20000000a00 */
[----:B------:R-:W-:Y:S01]  /*0030*/  ELECT P0, URZ, PT ;  /* 0x00000000003f782f */ /* 0x000fe20003800000 */
[----:B------:R-:W-:Y:S01]  /*0040*/  BSSY B0, `(.L_x_0) ;  /* 0x0000016000007945 */ /* 0x000fe20003800000 */
[----:B--2---:R-:W-:-:S02]  /*0050*/  SHF.R.U32.HI R8, RZ, 0x5, R18 ;  /* 0x00000005ff087819 */ /* 0x004fc40000011612 */
[----:B------:R-:W-:-:S03]  /*0060*/  SHF.R.U32.HI R2, RZ, 0x7, R18 ;  /* 0x00000007ff027819 */ /* 0x000fc60000011612 */
[----:B------:R-:W2:Y:S04]  /*0070*/  SHFL.IDX PT, R0, R8, RZ, 0x1f ;  /* 0x00001fff08007589 */ /* 0x000ea800000e0000 */
[----:B------:R4:W1:Y:S01]  /*0080*/  SHFL.IDX PT, R7, R2, RZ, 0x1f ;  /* 0x00001fff02077589 */ /* 0x00086200000e0000 */
[----:B--2---:R-:W-:Y:S02]  /*0090*/  ISETP.NE.OR P0, PT, R0, RZ, !P0 ;  /* 0x000000ff0000720c */ /* 0x004fe40004705670 */
[----:B------:R-:W-:-:S11]  /*00a0*/  SHF.R.S32.HI R3, RZ, 0x1f, R0 ;  /* 0x0000001fff037819 */ /* 0x000fd60000011400 */
[----:B-1-34-:R-:W-:Y:S05]  /*00b0*/  @P0 BRA `(.L_x_1) ;  /* 0x0000000000380947 */ /* 0x01afea0003800000 */
[----:B------:R-:W-:Y:S02]  /*00c0*/  ULDC.64 UR4, c[0x0][0x198] ;  /* 0x0000660000047ab9 */ /* 0x000fe40000000a00 */
[----:B------:R-:W-:Y:S02]  /*00d0*/  UIADD3 UR6, UP0, UR4, 0xf0, URZ ;  /* 0x000000f004067890 */ /* 0x000fe4000ff1e03f */
[----:B------:R-:W-:Y:S02]  /*00e0*/  UIADD3 UR8, UP1, UR4, 0x1f0, URZ ;  /* 0x000001f004087890 */ /* 0x000fe4000ff3e03f */
[----:B------:R-:W-:Y:S02]  /*00f0*/  UIADD3 UR10, UP2, UR4, 0x3f0, URZ ;  /* 0x000003f0040a7890 */ /* 0x000fe4000ff5e03f */
[----:B------:R-:W-:Y:S02]  /*0100*/  UIADD3 UR4, UP3, UR4, 0x4f0, URZ ;  /* 0x000004f004047890 */ /* 0x000fe4000ff7e03f */
[----:B------:R-:W-:-:S02]  /*0110*/  UIADD3.X UR7, URZ, UR5, URZ, UP0, !UPT ;  /* 0x000000053f077290 */ /* 0x000fc400087fe43f */
[----:B------:R-:W-:Y:S02]  /*0120*/  UIADD3.X UR9, URZ, UR5, URZ, UP1, !UPT ;  /* 0x000000053f097290 */ /* 0x000fe40008ffe43f */
[----:B------:R-:W-:Y:S02]  /*0130*/  UIADD3.X UR11, URZ, UR5, URZ, UP2, !UPT ;  /* 0x000000053f0b7290 */ /* 0x000fe400097fe43f */
[----:B------:R-:W-:-:S03]  /*0140*/  UIADD3.X UR5, URZ, UR5, URZ, UP3, !UPT ;  /* 0x000000053f057290 */ /* 0x000fc60009ffe43f */
[----:B------:R1:W-:Y:S02]  /*0150*/  UTMACCTL.PF [UR6] ;  /* 0x00000000060079b9 */ /* 0x0003e40008040000 */
[----:B------:R1:W-:Y:S02]  /*0160*/  UTMACCTL.PF [UR8] ;  /* 0x00000000080079b9 */ /* 0x0003e40008040000 */
[----:B------:R1:W-:Y:S02]  /*0170*/  UTMACCTL.PF [UR10] ;  /* 0x000000000a0079b9 */ /* 0x0003e40008040000 */
[----:B------:R1:W-:Y:S02]  /*0180*/  UTMACCTL.PF [UR4] ;  /* 0x00000000040079b9 */ /* 0x0003e40008040000 */
[----:B-1----:R-:W-:Y:S01]  /*0190*/  NOP ;  /* 0x0000000000007918 */ /* 0x002fe20000000000 */
.L_x_1:
[----:B------:R-:W-:Y:S05]  /*01a0*/  BSYNC B0 ;  /* 0x0000000000007941 */ /* 0x000fea0003800000 */
.L_x_0:
[----:B------:R-:W-:Y:S01]  /*01b0*/  ULDC.64 UR4, c[0x0][0x590] ;  /* 0x0001640000047ab9 */ /* 0x000fe20000000a00 */
[----:B------:R-:W-:Y:S01]  /*01c0*/  LEA.HI R3, R3, R0, RZ, 0x2 ;  /* 0x0000000003037211 */ /* 0x000fe200078f10ff */
[----:B------:R-:W-:Y:S01]  /*01d0*/  ULDC.64 UR40, c[0x0][0x208] ;  /* 0x0000820000287ab9 */ /* 0x000fe20000000a00 */
[----:B------:R-:W-:Y:S01]  /*01e0*/  ISETP.NE.U32.AND P2, PT, RZ, UR4, PT ;  /* 0x00000004ff007c0c */ /* 0x000fe2000bf45070 */
[----:B------:R-:W-:Y:S01]  /*01f0*/  IMAD.MOV.U32 R2, RZ, RZ, R4 ;  /* 0x000000ffff027224 */ /* 0x000fe200078e0004 */
[----:B------:R-:W-:Y:S02]  /*0200*/  LOP3.LUT R3, R3, 0xfffffffc, RZ, 0xc0, !PT ;  /* 0xfffffffc03037812 */ /* 0x000fe400078ec0ff */
[----:B------:R-:W-:Y:S02]  /*0210*/  ISETP.NE.AND.EX P3, PT, RZ, UR5, PT, P2 ;  /* 0x00000005ff007c0c */ /* 0x000fe4000bf65320 */
[----:B------:R-:W-:Y:S01]  /*0220*/  PRMT R6, RZ, 0x7610, R6 ;  /* 0x00007610ff067816 */ /* 0x000fe20000000006 */
[----:B------:R-:W-:-:S02]  /*0230*/  IMAD.IADD R0, R0, 0x1, -R3 ;  /* 0x0000000100007824 */ /* 0x000fc400078e0a03 */
[----:B------:R-:W-:-:S08]  /*0240*/  IMAD.MOV.U32 R3, RZ, RZ, R5 ;  /* 0x000000ffff037224 */ /* 0x000fd000078e0005 */
[----:B------:R-:W-:Y:S05]  /*0250*/  @P3 BRA `(.L_x_2) ;  /* 0x0000000000303947 */ /* 0x000fea0003800000 */
[----:B------:R-:W-:Y:S02]  /*0260*/  ULDC.64 UR6, c[0x0][0x588] ;  /* 0x0001620000067ab9 */ /* 0x000fe40000000a00 */
[----:B------:R-:W-:-:S04]  /*0270*/  ISETP.NE.U32.AND P0, PT, RZ, UR6, PT ;  /* 0x00000006ff007c0c */ /* 0x000fc8000bf05070 */
[----:B------:R-:W-:-:S13]  /*0280*/  ISETP.NE.AND.EX P0, PT, RZ, UR7, PT, P0 ;  /* 0x00000007ff007c0c */ /* 0x000fda000bf05300 */
[----:B------:R-:W-:Y:S05]  /*0290*/  @!P0 BRA `(.L_x_3) ;  /* 0x0000000000108947 */ /* 0x000fea0003800000 */
[----:B------:R-:W2:Y:S02]  /*02a0*/  LDG.E R6, desc[UR40][R2.64] ;  /* 0x0000002802067981 */ /* 0x000ea4000c1e1900 */
[----:B--2---:R-:W-:Y:S01]  /*02b0*/  FSETP.NEU.AND P1, PT, R6, RZ, PT ;  /* 0x000000ff0600720b */ /* 0x004fe20003f2d000 */
[----:B------:R-:W-:Y:S01]  /*02c0*/  IMAD.MOV.U32 R6, RZ, RZ, 0x1 ;  /* 0x00000001ff067424 */ /* 0x000fe200078e00ff */
[----:B------:R-:W-:Y:S11]  /*02d0*/  BRA `(.L_x_2) ;  /* 0x0000000000107947 */ /* 0x000ff60003800000 */
.L_x_3:
[----:B------:R-:W-:Y:S01]  /*02e0*/  ULDC UR6, c[0x0][0x580] ;  /* 0x0001600000067ab9 */ /* 0x000fe20000000800 */
[----:B------:R-:W-:Y:S01]  /*02f0*/  IMAD.MOV.U32 R6, RZ, RZ, 0x1 ;  /* 0x00000001ff067424 */ /* 0x000fe200078e00ff */
[----:B------:R-:W-:Y:S02]  /*0300*/  FSETP.NEU.AND P1, PT, RZ, UR6, PT ;  /* 0x00000006ff007c0b */ /* 0x000fe4000bf2d000 */
[----:B------:R-:W-:-:S11]  /*0310*/  CS2R R2, SRZ ;  /* 0x0000000000027805 */ /* 0x000fd6000001ff00 */
.L_x_2:
[----:B------:R-:W-:Y:S02]  /*0320*/  ISETP.NE.U32.AND P4, PT, R2, RZ, PT ;  /* 0x000000ff0200720c */ /* 0x000fe40003f85070 */
[----:B------:R-:W-:Y:S02]  /*0330*/  ISETP.NE.AND.EX P5, PT, RZ, UR5, PT, P2 ;  /* 0x00000005ff007c0c */ /* 0x000fe4000bfa5320 */
[----:B------:R-:W-:Y:S02]  /*0340*/  ISETP.NE.AND.EX P2, PT, R3, RZ, PT, P4 ;  /* 0x000000ff0300720c */ /* 0x000fe40003f45340 */
[----:B------:R-:W-:-:S11]  /*0350*/  PLOP3.LUT P0, PT, PT, PT, PT, 0x8, 0x0 ;  /* 0x000000000000781c */ /* 0x000fd60003f0e170 */
[----:B------:R-:W-:Y:S05]  /*0360*/  @P2 BRA P5, `(.L_x_4) ;  /* 0x0000000000342947 */ /* 0x000fea0002800000 */
[----:B------:R-:W-:-:S04]  /*0370*/  ISETP.NE.U32.AND P0, PT, RZ, UR4, PT ;  /* 0x00000004ff007c0c */ /* 0x000fc8000bf05070 */
[----:B------:R-:W-:-:S13]  /*0380*/  ISETP.NE.AND.EX P0, PT, RZ, UR5, PT, P0 ;  /* 0x00000005ff007c0c */ /* 0x000fda000bf05300 */
[----:B------:R-:W-:Y:S05]  /*0390*/  @!P0 BRA `(.L_x_5) ;  /* 0x0000000000248947 */ /* 0x000fea0003800000 */
[----:B------:R-:W-:Y:S02]  /*03a0*/  PRMT R6, R6, 0x9910, RZ ;  /* 0x0000991006067816 */ /* 0x000fe400000000ff */
[----:B------:R-:W-:Y:S02]  /*03b0*/  ISETP.NE.U32.AND P0, PT, R2, RZ, PT ;  /* 0x000000ff0200720c */ /* 0x000fe40003f05070 */
[----:B------:R-:W-:Y:S02]  /*03c0*/  ISETP.NE.AND P2, PT, R6, RZ, PT ;  /* 0x000000ff0600720c */ /* 0x000fe40003f45270 */
[----:B------:R-:W-:Y:S02]  /*03d0*/  ISETP.NE.AND.EX P0, PT, R3, RZ, PT, P0 ;  /* 0x000000ff0300720c */ /* 0x000fe40003f05300 */
[----:B------:R-:W-:-:S09]  /*03e0*/  SEL R2, RZ, 0xffffffff, P1 ;  /* 0xffffffffff027807 */ /* 0x000fd20000800000 */
[----:B------:R-:W-:-:S04]  /*03f0*/  @!P2 SEL R2, RZ, 0xffffffff, P0 ;  /* 0xffffffffff02a807 */ /* 0x000fc80000000000 */
[----:B------:R-:W-:-:S04]  /*0400*/  LOP3.LUT R2, R2, 0x1, RZ, 0xc0, !PT ;  /* 0x0000000102027812 */ /* 0x000fc800078ec0ff */
[----:B------:R-:W-:Y:S01]  /*0410*/  ISETP.EQ.U32.AND P0, PT, R2, 0x1, PT ;  /* 0x000000010200780c */ /* 0x000fe20003f02070 */
[----:B------:R-:W-:-:S12]  /*0420*/  BRA `(.L_x_4) ;  /* 0x0000000000047947 */ /* 0x000fd80003800000 */
.L_x_5:
[----:B------:R-:W-:-:S13]  /*0430*/  PLOP3.LUT P0, PT, P1, PT, PT, 0x8, 0x0 ;  /* 0x000000000000781c */ /* 0x000fda0000f0e170 */
.L_x_4:
[----:B------:R-:W1:Y:S02]  /*0440*/  SHFL.IDX PT, R2, R8, RZ, 0x1f ;  /* 0x00001fff08027589 */ /* 0x000e6400000e0000 */
[----:B-1----:R-:W-:-:S13]  /*0450*/  ISETP.NE.AND P1, PT, R2, RZ, PT ;  /* 0x000000ff0200720c */ /* 0x002fda0003f25270 */
[----:B------:R-:W-:Y:S05]  /*0460*/  @P1 BRA `(.L_x_6) ;  /* 0x0000000000681947 */ /* 0x000fea0003800000 */
[----:B------:R-:W1:Y:S01]  /*0470*/  S2UR UR8, SR_CgaCtaId ;  /* 0x00000000000879c3 */ /* 0x000e620000008800 */
[----:B------:R-:W-:Y:S01]  /*0480*/  UMOV UR4, 0x400 ;  /* 0x0000040000047882 */ /* 0x000fe20000000000 */
[----:B------:R-:W-:Y:S01]  /*0490*/  UMOV UR5, 0x1 ;  /* 0x0000000100057882 */ /* 0x000fe20000000000 */
[----:B------:R-:W-:Y:S01]  /*04a0*/  UMOV UR6, 0x4 ;  /* 0x0000000400067882 */ /* 0x000fe20000000000 */
[----:B------:R-:W-:Y:S01]  /*04b0*/  ELECT P1, URZ, PT ;  /* 0x00000000003f782f */ /* 0x000fe20003820000 */
[----:B------:R-:W-:-:S04]  /*04c0*/  UIADD3 UR6, -UR6, 0x100000, URZ ;  /* 0x0010000006067890 */ /* 0x000fc8000fffe13f */
[----:B------:R-:W-:Y:S02]  /*04d0*/  USHF.L.U32 UR7, UR6, 0xb, URZ ;  /* 0x0000000b06077899 */ /* 0x000fe4000800063f */
[----:B------:R-:W-:Y:S02]  /*04e0*/  USHF.L.U32 UR6, UR6, 0x1, URZ ;  /* 0x0000000106067899 */ /* 0x000fe4000800063f */
[----:B-1----:R-:W-:Y:S02]  /*04f0*/  ULEA UR8, UR8, UR4, 0x18 ;  /* 0x0000000408087291 */ /* 0x002fe4000f8ec03f */
[----:B------:R-:W-:-:S04]  /*0500*/  UIADD3 UR4, -UR5, 0x100000, URZ ;  /* 0x0010000005047890 */ /* 0x000fc8000fffe13f */
[----:B------:R-:W-:Y:S02]  /*0510*/  USHF.L.U32 UR5, UR4, 0xb, URZ ;  /* 0x0000000b04057899 */ /* 0x000fe4000800063f */
[----:B------:R-:W-:Y:S01]  /*0520*/  USHF.L.U32 UR4, UR4, 0x1, URZ ;  /* 0x0000000104047899 */ /* 0x000fe2000800063f */
[----:B------:R-:W1:Y:S11]  /*0530*/  FENCE.VIEW.ASYNC.S ;  /* 0x00000000000073c6 */ /* 0x000e760000000000 */
[----:B-1----:R1:W2:Y:S01]  /*0540*/  SYNCS.EXCH.64 URZ, [UR8], UR4 ;  /* 0x00000004083f75b2 */ /* 0x0022a20008000100 */
[----:B------:R1:W3:Y:S01]  /*0550*/  SYNCS.EXCH.64 URZ, [UR8+0x30], UR6 ;  /* 0x00003006083f75b2 */ /* 0x0002e20008000100 */
[----:B------:R1:W4:Y:S01]  /*0560*/  SYNCS.EXCH.64 URZ, [UR8+0x8], UR4 ;  /* 0x00000804083f75b2 */ /* 0x0003220008000100 */
[----:B------:R1:W1:Y:S01]  /*0570*/  SYNCS.EXCH.64 URZ, [UR8+0x38], UR6 ;  /* 0x00003806083f75b2 */ /* 0x0002620008000100 */
        /* <DEDUP_REMOVED lines=8> */
[----:B------:R-:W-:Y:S01]  /*0600*/  NOP ;  /* 0x0000000000007918 */ /* 0x000fe20000000000 */
.L_x_6:
[----:B------:R-:W5:Y:S01]  /*0610*/  SHFL.IDX PT, R3, R8, RZ, 0x1f ;  /* 0x00001fff08037589 */ /* 0x000f6200000e0000 */
[----:B------:R-:W1:Y:S01]  /*0620*/  S2UR UR9, SR_CTAID.X ;  /* 0x00000000000979c3 */ /* 0x000e620000002500 */
[----:B------:R-:W-:Y:S01]  /*0630*/  NOP ;  /* 0x0000000000007918 */ /* 0x000fe20000000000 */
[----:B-----5:R-:W-:Y:S02]  /*0640*/  ISETP.NE.AND P1, PT, R3, RZ, PT ;  /* 0x000000ff0300720c */ /* 0x020fe40003f25270 */
[----:B------:R-:W-:-:S04]  /*0650*/  SHF.R.S32.HI R3, RZ, 0x1f, R18 ;  /* 0x0000001fff037819 */ /* 0x000fc80000011412 */
[----:B------:R-:W-:-:S07]  /*0660*/  LEA.HI R3, R3, R18, RZ, 0x7 ;  /* 0x0000001203037211 */ /* 0x000fce00078f38ff */
[----:B-1----:R-:W-:Y:S05]  /*0670*/  @P1 BRA `(.L_x_7) ;  /* 0x0000000000581947 */ /* 0x002fea0003800000 */
[----:B------:R-:W1:Y:S01]  /*0680*/  S2UR UR5, SR_CgaCtaId ;  /* 0x00000000000579c3 */ /* 0x000e620000008800 */
[----:B------:R-:W-:Y:S01]  /*0690*/  UMOV UR4, 0x400 ;  /* 0x0000040000047882 */ /* 0x000fe20000000000 */
[----:B------:R-:W-:Y:S01]  /*06a0*/  UMOV UR6, 0x20 ;  /* 0x0000002000067882 */ /* 0x000fe20000000000 */
[----:B------:R-:W-:Y:S01]  /*06b0*/  UMOV UR7, 0x100 ;  /* 0x0000010000077882 */ /* 0x000fe20000000000 */
[----:B------:R-:W-:Y:S01]  /*06c0*/  ELECT P1, URZ, PT ;  /* 0x00000000003f782f */ /* 0x000fe20003820000 */
[----:B-1----:R-:W-:Y:S02]  /*06d0*/  ULEA UR8, UR5, UR4, 0x18 ;  /* 0x0000000405087291 */ /* 0x002fe4000f8ec03f */
[----:B------:R-:W-:-:S04]  /*06e0*/  UIADD3 UR4, -UR6, 0x100000, URZ ;  /* 0x0010000006047890 */ /* 0x000fc8000fffe13f */
[----:B------:R-:W-:Y:S02]  /*06f0*/  USHF.L.U32 UR5, UR4, 0xb, URZ ;  /* 0x0000000b04057899 */ /* 0x000fe4000800063f */
[----:B------:R-:W-:Y:S02]  /*0700*/  USHF.L.U32 UR4, UR4, 0x1, URZ ;  /* 0x0000000104047899 */ /* 0x000fe4000800063f */
[----:B------:R-:W-:-:S04]  /*0710*/  UIADD3 UR6, -UR7, 0x100000, URZ ;  /* 0x0010000007067890 */ /* 0x000fc8000fffe13f */
[----:B------:R-:W-:Y:S02]  /*0720*/  USHF.L.U32 UR7, UR6, 0xb, URZ ;  /* 0x0000000b06077899 */ /* 0x000fe4000800063f */
[----:B------:R-:W-:Y:S01]  /*0730*/  USHF.L.U32 UR6, UR6, 0x1, URZ ;  /* 0x0000000106067899 */ /* 0x000fe2000800063f */
[----:B------:R-:W1:Y:S03]  /*0740*/  FENCE.VIEW.ASYNC.S ;  /* 0x00000000000073c6 */ /* 0x000e660000000000 */
[----:B-1----:R1:W1:Y:S08]  /*0750*/  SYNCS.EXCH.64 URZ, [UR8+0x60], UR4 ;  /* 0x00006004083f75b2 */ /* 0x0022700008000100 */
        /* <DEDUP_REMOVED lines=8> */
.L_x_7:
[----:B------:R-:W-:Y:S01]  /*07e0*/  LOP3.LUT R3, R3, 0xffffff80, RZ, 0xc0, !PT ;  /* 0xffffff8003037812 */ /* 0x000fe200078ec0ff */
[----:B------:R-:W5:Y:S01]  /*07f0*/  S2R R6, SR_CTAID.Y ;  /* 0x0000000000067919 */ /* 0x000f620000002600 */
[----:B------:R-:W-:Y:S01]  /*0800*/  SHF.R.S32.HI R11, RZ, 0x1f, R2 ;  /* 0x0000001fff0b7819 */ /* 0x000fe20000011402 */
[----:B-1----:R-:W-:Y:S01]  /*0810*/  ULDC UR4, c[0x0][0x150] ;  /* 0x0000540000047ab9 */ /* 0x002fe20000000800 */
[----:B------:R-:W-:Y:S01]  /*0820*/  IADD3 R10, -R3, R18, RZ ;  /* 0x00000012030a7210 */ /* 0x000fe20007ffe1ff */
[----:B------:R1:W2:Y:S01]  /*0830*/  SHFL.IDX PT, R12, R8, RZ, 0x1f ;  /* 0x00001fff080c7589 */ /* 0x0002a200000e0000 */
[----:B------:R-:W-:Y:S01]  /*0840*/  I2FP.F32.U32 R13, UR9 ;  /* 0x00000009000d7c45 */ /* 0x000fe20008201000 */
[----:B------:R-:W3:Y:S01]  /*0850*/  LDC R14, c[0x0][0x144] ;  /* 0x00005100ff0e7b82 */ /* 0x000ee20000000800 */
[----:B------:R-:W-:Y:S02]  /*0860*/  SHF.R.S32.HI R3, RZ, 0x1f, R10 ;  /* 0x0000001fff037819 */ /* 0x000fe4000001140a */
[----:B------:R-:W-:-:S02]  /*0870*/  ELECT P1, URZ, PT ;  /* 0x00000000003f782f */ /* 0x000fc40003820000 */
[----:B------:R-:W-:Y:S01]  /*0880*/  LEA.HI R11, R11, R2, RZ, 0x2 ;  /* 0x000000020b0b7211 */ /* 0x000fe200078f10ff */
[----:B------:R-:W-:Y:S01]  /*0890*/  FMUL R13, R13, UR4 ;  /* 0x000000040d0d7c20 */ /* 0x000fe20008400000 */
[----:B------:R-:W-:Y:S01]  /*08a0*/  LEA.HI R3, R3, R10, RZ, 0x3 ;  /* 0x0000000a03037211 */ /* 0x000fe200078f18ff */
[----:B------:R-:W-:Y:S01]  /*08b0*/  ULDC UR4, c[0x0][0x154] ;  /* 0x0000550000047ab9 */ /* 0x000fe20000000800 */
[----:B------:R-:W-:Y:S01]  /*08c0*/  LOP3.LUT R11, R11, 0x3ffffffc, RZ, 0xc0, !PT ;  /* 0x3ffffffc0b0b7812 */ /* 0x000fe200078ec0ff */
[----:B------:R-:W-:Y:S01]  /*08d0*/  IMAD.MOV.U32 R89, RZ, RZ, 0x1 ;  /* 0x00000001ff597424 */ /* 0x000fe200078e00ff */
[--C-:B------:R-:W-:Y:S01]  /*08e0*/  SHF.R.S32.HI R9, RZ, 0x3, R3.reuse ;  /* 0x00000003ff097819 */ /* 0x100fe20000011403 */
[----:B------:R-:W4:Y:S01]  /*08f0*/  F2I.U32.TRUNC.NTZ R13, R13 ;  /* 0x0000000d000d7305 */ /* 0x000f22000020f000 */
[----:B-1----:R-:W-:Y:S01]  /*0900*/  SHF.R.S32.HI R8, RZ, 0x1f, R3 ;  /* 0x0000001fff087819 */ /* 0x002fe20000011403 */
[----:B------:R-:W-:Y:S01]  /*0910*/  IMAD.IADD R11, R2, 0x1, -R11 ;  /* 0x00000001020b7824 */ /* 0x000fe200078e0a0b */
[----:B------:R-:W-:Y:S01]  /*0920*/  ISETP.NE.AND P4, PT, R0, RZ, PT ;  /* 0x000000ff0000720c */ /* 0x000fe20003f85270 */
[----:B------:R-:W-:Y:S01]  /*0930*/  NOP ;  /* 0x0000000000007918 */ /* 0x000fe20000000000 */
[----:B------:R-:W-:-:S02]  /*0940*/  LEA.HI R8, R8, R9, RZ, 0x2 ;  /* 0x0000000908087211 */ /* 0x000fc400078f10ff */
[----:B------:R-:W-:Y:S02]  /*0950*/  ISETP.EQ.OR P2, PT, R0, 0x3, !P4 ;  /* 0x000000030000780c */ /* 0x000fe40006742670 */
[----:B------:R-:W-:Y:S02]  /*0960*/  LOP3.LUT R8, R8, 0xfffffffc, RZ, 0xc0, !PT ;  /* 0xfffffffc08087812 */ /* 0x000fe400078ec0ff */
[----:B------:R-:W-:Y:S02]  /*0970*/  ISETP.EQ.AND P2, PT, R7, RZ, P2 ;  /* 0x000000ff0700720c */ /* 0x000fe40001742270 */
[----:B--2---:R-:W-:Y:S01]  /*0980*/  ISETP.NE.OR P1, PT, R12, RZ, !P1 ;  /* 0x000000ff0c00720c */ /* 0x004fe20004f25670 */
[----:B------:R-:W-:Y:S01]  /*0990*/  IMAD.IADD R8, R9, 0x1, -R8 ;  /* 0x0000000109087824 */ /* 0x000fe200078e0a08 */
[----:B------:R-:W-:Y:S01]  /*09a0*/  SEL R22, RZ, 0x1, !P2 ;  /* 0x00000001ff167807 */ /* 0x000fe20005000000 */
[----:B----4-:R-:W-:Y:S01]  /*09b0*/  IMAD.MOV R15, RZ, RZ, -R13 ;  /* 0x000000ffff0f7224 */ /* 0x010fe200078e0a0d */
[----:B-----5:R-:W-:Y:S01]  /*09c0*/  I2FP.F32.U32 R3, R6 ;  /* 0x0000000600037245 */ /* 0x020fe20000201000 */
[----:B------:R-:W-:Y:S01]  /*09d0*/  IMAD R8, R11, 0x4, R8 ;  /* 0x000000040b087824 */ /* 0x000fe200078e0208 */
[----:B------:R-:W1:Y:S03]  /*09e0*/  LDC R9, c[0x0][0x148] ;  /* 0x00005200ff097b82 */ /* 0x000e660000000800 */
[----:B------:R-:W-:Y:S01]  /*09f0*/  FMUL R12, R3, UR4 ;  /* 0x00000004030c7c20 */ /* 0x000fe20008400000 */
[----:B------:R-:W-:Y:S01]  /*0a00*/  LEA.HI R2, R8, R8, RZ, 0x1 ;  /* 0x0000000808027211 */ /* 0x000fe200078f08ff */
[----:B---3--:R-:W-:Y:S01]  /*0a10*/  IMAD R3, R14, R15, UR9 ;  /* 0x000000090e037e24 */ /* 0x008fe2000f8e020f */
[----:B------:R-:W-:Y:S01]  /*0a20*/  UMOV UR4, 0x20 ;  /* 0x0000002000047882 */ /* 0x000fe20000000000 */
[----:B------:R-:W-:Y:S01]  /*0a30*/  VOTEU.ALL UP0, P1 ;  /* 0x00000000003f7886 */ /* 0x000fe20000800000 */
[----:B------:R-:W-:Y:S01]  /*0a40*/  LOP3.LUT R11, R2, 0xfffffffe, RZ, 0xc0, !PT ;  /* 0xfffffffe020b7812 */ /* 0x000fe200078ec0ff */
[----:B------:R-:W2:Y:S01]  /*0a50*/  F2I.U32.TRUNC.NTZ R12, R12 ;  /* 0x0000000c000c7305 */ /* 0x000ea2000020f000 */
[----:B------:R-:W3:Y:S01]  /*0a60*/  LDC R13, c[0x0][0x140] ;  /* 0x00005000ff0d7b82 */ /* 0x000ee20000000800 */
[----:B------:R-:W-:Y:S01]  /*0a70*/  VOTEU.ALL UP1, P1 ;  /* 0x00000000003f7886 */ /* 0x000fe20000820000 */
[----:B------:R-:W-:Y:S01]  /*0a80*/  @!UP0 UMOV UR6, 0x400 ;  /* 0x0000040000068882 */ /* 0x000fe20000000000 */
[C---:B------:R-:W-:Y:S01]  /*0a90*/  IMAD.IADD R2, R8.reuse, 0x1, -R11 ;  /* 0x0000000108027824 */ /* 0x040fe200078e0a0b */
[----:B------:R-:W-:Y:S01]  /*0aa0*/  SHF.L.U32 R11, R8, 0x2, RZ ;  /* 0x00000002080b7819 */ /* 0x000fe200000006ff */
[----:B------:R-:W-:-:S04]  /*0ab0*/  @!UP0 UIADD3 UR4, -UR4, 0x100000, URZ ;  /* 0x0010000004048890 */ /* 0x000fc8000fffe13f */
[----:B------:R-:W-:Y:S02]  /*0ac0*/  @!UP0 USHF.L.U32 UR5, UR4, 0xb, URZ ;  /* 0x0000000b04058899 */ /* 0x000fe4000800063f */
[----:B------:R-:W-:Y:S01]  /*0ad0*/  @!UP0 USHF.L.U32 UR4, UR4, 0x1, URZ ;  /* 0x0000000104048899 */ /* 0x000fe2000800063f */
[----:B------:R-:W4:Y:S01]  /*0ae0*/  @!UP0 S2UR UR7, SR_CgaCtaId ;  /* 0x00000000000789c3 */ /* 0x000f220000008800 */
[----:B------:R-:W-:Y:S02]  /*0af0*/  ISETP.NE.AND P5, PT, R2, R3, PT ;  /* 0x000000030200720c */ /* 0x000fe40003fa5270 */
[----:B------:R-:W-:Y:S01]  /*0b00*/  LOP3.LUT R88, R8, 0xc, R11, 0x78, !PT ;  /* 0x0000000c08587812 */ /* 0x000fe200078e780b */
[----:B------:R-:W-:Y:S02]  /*0b10*/  VIADD R8, R7, 0xffffffff ;  /* 0xffffffff07087836 */ /* 0x000fe40000000000 */
[----:B--2---:R-:W-:-:S04]  /*0b20*/  IMAD.MOV R24, RZ, RZ, -R12 ;  /* 0x000000ffff187224 */ /* 0x004fc800078e0a0c */
[----:B-1----:R-:W-:-:S04]  /*0b30*/  IMAD R11, R9, R24, R6 ;  /* 0x00000018090b7224 */ /* 0x002fc800078e0206 */
[----:B------:R-:W-:Y:S02]  /*0b40*/  @P5 LEA.HI R2, R88, R88, RZ, 0x1 ;  /* 0x0000005858025211 */ /* 0x000fe400078f08ff */
[----:B---3--:R-:W-:Y:S02]  /*0b50*/  ISETP.EQ.U32.AND P2, PT, R13, 0x1, PT ;  /* 0x000000010d00780c */ /* 0x008fe40003f42070 */
[----:B------:R-:W-:-:S04]  /*0b60*/  @P5 SHF.R.S32.HI R2, RZ, 0x1, R2 ;  /* 0x00000001ff025819 */ /* 0x000fc80000011402 */
[----:B------:R-:W-:Y:S01]  /*0b70*/  @P5 ISETP.NE.AND P6, PT, R2, R11, PT ;  /* 0x0000000b0200520c */ /* 0x000fe20003fc5270 */
[----:B----4-:R-:W-:Y:S01]  /*0b80*/  @!UP0 ULEA UR6, UR7, UR6, 0x18 ;  /* 0x0000000607068291 */ /* 0x010fe2000f8ec03f */
[----:B------:R-:W-:Y:S01]  /*0b90*/  VOTEU.ALL UP0, P1 ;  /* 0x00000000003f7886 */ /* 0x000fe20000800000 */
[----:B------:R-:W-:Y:S02]  /*0ba0*/  LOP3.LUT P1, RZ, R10, 0x7, RZ, 0xc0, !PT ;  /* 0x000000070aff7812 */ /* 0x000fe4000782c0ff */
[----:B------:R-:W-:Y:S02]  /*0bb0*/  @P5 SEL R89, RZ, 0x1, P6 ;  /* 0x00000001ff595807 */ /* 0x000fe40003000000 */
[----:B------:R-:W-:Y:S02]  /*0bc0*/  ISETP.NE.AND P5, PT, R7, RZ, PT ;  /* 0x000000ff0700720c */ /* 0x000fe40003fa5270 */
[----:B------:R-:W-:Y:S02]  /*0bd0*/  ISETP.LT.U32.AND P1, PT, R88, 0x2, !P1 ;  /* 0x000000025800780c */ /* 0x000fe40004f21070 */
[----:B------:R-:W-:Y:S01]  /*0be0*/  ISETP.EQ.AND P6, PT, R0, 0x2, !P5 ;  /* 0x000000020000780c */ /* 0x000fe20006fc2270 */
[----:B------:R-:W1:Y:S02]  /*0bf0*/  FENCE.VIEW.ASYNC.S ;  /* 0x00000000000073c6 */ /* 0x000e640000000000 */
[----:B-1----:R1:W2:Y:S01]  /*0c00*/  @!UP0 SYNCS.EXCH.64 URZ, [UR6+0xa0], UR4 ;  /* 0x0000a004063f85b2 */ /* 0x0022a20008000100 */
[----:B------:R-:W-:-:S02]  /*0c10*/  SEL R2, RZ, 0x1, !P1 ;  /* 0x00000001ff027807 */ /* 0x000fc40004800000 */
[----:B------:R-:W-:Y:S02]  /*0c20*/  ISETP.GE.U32.AND P1, PT, R8, 0x2, PT ;  /* 0x000000020800780c */ /* 0x000fe40003f26070 */
[----:B------:R-:W-:Y:S02]  /*0c30*/  SEL R19, RZ, 0x1, !P6 ;  /* 0x00000001ff137807 */ /* 0x000fe40007000000 */
[----:B------:R-:W-:Y:S02]  /*0c40*/  LOP3.LUT R89, R89, R2, RZ, 0xc0, !PT ;  /* 0x0000000259597212 */ /* 0x000fe400078ec0ff */
[----:B------:R-:W-:Y:S02]  /*0c50*/  SEL R19, R19, 0x2, P1 ;  /* 0x0000000213137807 */ /* 0x000fe40000800000 */
[----:B------:R-:W-:Y:S01]  /*0c60*/  SEL R22, R22, 0x2, P1 ;  /* 0x0000000216167807 */ /* 0x000fe20000800000 */
[----:B------:R1:W3:Y:S01]  /*0c70*/  @!UP1 SYNCS.EXCH.64 URZ, [UR6+0xa8], UR4 ;  /* 0x0000a804063f95b2 */ /* 0x0002e20008000100 */
[----:B------:R-:W-:Y:S01]  /*0c80*/  NOP ;  /* 0x0000000000007918 */ /* 0x000fe20000000000 */
[----:B------:R-:W-:Y:S05]  /*0c90*/  @!P2 BRA `(.L_x_8) ;  /* 0x000000000008a947 */ /* 0x000fea0003800000 */
[----:B--23--:R-:W-:Y:S01]  /*0ca0*/  UCGABAR_ARV ;  /* 0x00000000000079c7 */ /* 0x00cfe20008000000 */
[----:B------:R-:W-:Y:S05]  /*0cb0*/  BRA `(.L_x_9) ;  /* 0x0000000000047947 */ /* 0x000fea0003800000 */
.L_x_8:
[----:B--23--:R-:W-:Y:S01]  /*0cc0*/  NOP ;  /* 0x0000000000007918 */ /* 0x00cfe20000000000 */
.L_x_9:
[----:B------:R-:W2:Y:S01]  /*0cd0*/  LDC R2, c[0x0][0x904] ;  /* 0x00024100ff027b82 */ /* 0x000ea20000000800 */
[----:B------:R-:W-:Y:S01]  /*0ce0*/  MOV R11, RZ ;  /* 0x000000ff000b7202 */ /* 0x000fe20000000f00 */
[----:B------:R-:W-:Y:S01]  /*0cf0*/  IMAD.U32 R10, RZ, RZ, UR9 ;  /* 0x00000009ff0a7e24 */ /* 0x000fe2000f8e00ff */
[----:B--2---:R-:W-:-:S04]  /*0d00*/  ISETP.NE.AND P1, PT, R2, 0x1, PT ;  /* 0x000000010200780c */ /* 0x004fc80003f25270 */
[----:B------:R-:W-:-:S09]  /*0d10*/  P2R R7, PR, RZ, 0x2 ;  /* 0x00000002ff077803 */ /* 0x000fd20000000000 */
[----:B------:R-:W2:Y:S01]  /*0d20*/  @P1 LDC R17, c[0x0][0x10] ;  /* 0x00000400ff111b82 */ /* 0x000ea20000000800 */
[----:B------:R-:W-:Y:S02]  /*0d30*/  @P1 IMAD.MOV.U32 R7, RZ, RZ, RZ ;  /* 0x000000ffff071224 */ /* 0x000fe400078e00ff */
[----:B------:R-:W-:-:S05]  /*0d40*/  @P1 IMAD.MOV.U32 R15, RZ, RZ, RZ ;  /* 0x000000ffff0f1224 */ /* 0x000fca00078e00ff */
[----:B------:R-:W3:Y:S01]  /*0d50*/  @!P1 LDC R13, c[0x0][0xc] ;  /* 0x00000300ff0d9b82 */ /* 0x000ee20000000800 */
[----:B-1----:R-:W-:Y:S01]  /*0d60*/  ULDC UR4, c[0x0][0xc] ;  /* 0x0000030000047ab9 */ /* 0x002fe20000000800 */
[----:B------:R-:W-:Y:S01]  /*0d70*/  ULDC UR5, c[0x0][0x10] ;  /* 0x0000040000057ab9 */ /* 0x000fe20000000800 */
[----:B------:R-:W-:Y:S01]  /*0d80*/  ULDC UR6, c[0x0][0x14] ;  /* 0x0000050000067ab9 */ /* 0x000fe20000000800 */
[----:B------:R-:W-:-:S04]  /*0d90*/  UIMAD.WIDE.U32 UR4, UR4, UR5, URZ ;  /* 0x00000005040472a5 */ /* 0x000fc8000f8e003f */
[----:B------:R-:W-:Y:S02]  /*0da0*/  UIMAD.WIDE.U32 UR38, UR4, UR6, URZ ;  /* 0x00000006042672a5 */ /* 0x000fe4000f8e003f */
[----:B------:R-:W-:-:S04]  /*0db0*/  UIMAD UR37, UR5, UR6, URZ ;  /* 0x00000006052572a4 */ /* 0x000fc8000f8e023f */
[----:B------:R-:W-:Y:S01]  /*0dc0*/  UIADD3 UR37, UR39, UR37, URZ ;  /* 0x0000002527257290 */ /* 0x000fe2000fffe03f */
[----:B--2---:R-:W-:-:S04]  /*0dd0*/  @P1 IMAD.WIDE.U32 R16, R17, UR9, R6 ;  /* 0x0000000911101c25 */ /* 0x004fc8000f8e0006 */
[----:B------:R-:W-:Y:S02]  /*0de0*/  @P1 IMAD.IADD R17, R17, 0x1, R15 ;  /* 0x0000000111111824 */ /* 0x000fe400078e020f */
[----:B---3--:R-:W-:-:S04]  /*0df0*/  @!P1 IMAD.WIDE.U32 R10, R6, R13, R10 ;  /* 0x0000000d060a9225 */ /* 0x008fc800078e000a */
[----:B------:R-:W-:Y:S02]  /*0e00*/  @!P1 IMAD.MOV.U32 R16, RZ, RZ, R10 ;  /* 0x000000ffff109224 */ /* 0x000fe400078e000a */
[----:B------:R-:W-:Y:S01]  /*0e10*/  @!P1 IMAD.MOV.U32 R17, RZ, RZ, R11 ;  /* 0x000000ffff119224 */ /* 0x000fe200078e000b */
[----:B------:R-:W-:Y:S06]  /*0e20*/  @!P2 BRA `(.L_x_10) ;  /* 0x00000000000ca947 */ /* 0x000fec0003800000 */
[----:B------:R-:W-:Y:S01]  /*0e30*/  UCGABAR_WAIT ;  /* 0x0000000000007dc7 */ /* 0x000fe20008000000 */
[----:B------:R-:W-:Y:S01]  /*0e40*/  CCTL.IVALL ;  /* 0x00000000ff00798f */ /* 0x000fe20002000000 */
[----:B------:R-:W-:Y:S05]  /*0e50*/  BRA `(.L_x_11) ;  /* 0x0000000000047947 */ /* 0x000fea0003800000 */
.L_x_10:
[----:B------:R-:W-:Y:S06]  /*0e60*/  BAR.SYNC.DEFER_BLOCKING 0x0 ;  /* 0x0000000000007b1d */ /* 0x000fec0000010000 */
.L_x_11:
[----:B------:R-:W1:Y:S01]  /*0e70*/  S2UR UR36, SR_CgaCtaId ;  /* 0x00000000002479c3 */ /* 0x000e620000008800 */
[----:B------:R-:W-:Y:S04]  /*0e80*/  BSSY B6, `(.L_x_12) ;  /* 0x0000d01000067945 */ /* 0x000fe80003800000 */
[----:B------:R-:W-:Y:S05]  /*0e90*/  @!P5 BRA `(.L_x_13) ;  /* 0x000000a400c8d947 */ /* 0x000fea0003800000 */
[----:B------:R-:W-:-:S13]  /*0ea0*/  ISETP.GT.U32.AND P0, PT, R8, 0x1, PT ;  /* 0x000000010800780c */ /* 0x000fda0003f04070 */
[----:B------:R-:W-:Y:S05]  /*0eb0*/  @P0 BRA `(.L_x_14) ;  /* 0x000000cc00f40947 */ /* 0x000fea0003800000 */
[----:B------:R-:W-:Y:S01]  /*0ec0*/  ULDC.64 UR4, c[0x0][0x8f8] ;  /* 0x00023e0000047ab9 */ /* 0x000fe20000000a00 */
[----:B------:R-:W-:Y:S01]  /*0ed0*/  UMOV UR47, 0xffffffff ;  /* 0xffffffff002f7882 */ /* 0x000fe20000000000 */
[----:B------:R-:W-:Y:S01]  /*0ee0*/  ISETP.GE.U32.AND P0, PT, R16, UR4, PT ;  /* 0x0000000410007c0c */ /* 0x000fe2000bf06070 */
[----:B------:R-:W-:Y:S01]  /*0ef0*/  IMAD.MOV.U32 R23, RZ, RZ, -0x1 ;  /* 0xffffffffff177424 */ /* 0x000fe200078e00ff */
[----:B------:R-:W-:Y:S02]  /*0f00*/  PRMT R90, RZ, 0x7610, R90 ;  /* 0x00007610ff5a7816 */ /* 0x000fe4000000005a */
[----:B------:R-:W-:Y:S02]  /*0f10*/  ISETP.GE.U32.AND.EX P0, PT, R17, UR5, PT, P0 ;  /* 0x0000000511007c0c */ /* 0x000fe4000bf06100 */
[----:B------:R-:W-:Y:S02]  /*0f20*/  MOV R94, 0xffffffff ;  /* 0xffffffff005e7802 */ /* 0x000fe40000000f00 */
[----:B------:R-:W-:-:S09]  /*0f30*/  PRMT R0, RZ, 0x7610, R0 ;  /* 0x00007610ff007816 */ /* 0x000fd20000000000 */
[----:B------:R-:W-:Y:S05]  /*0f40*/  @P0 BRA `(.L_x_15) ;  /* 0x00000004002c0947 */ /* 0x000fea0003800000 */
[----:B------:R-:W2:Y:S01]  /*0f50*/  LDC.64 R20, c[0x0][0x8d0] ;  /* 0x00023400ff147b82 */ /* 0x000ea20000000a00 */
[----:B------:R-:W-:Y:S02]  /*0f60*/  IMAD.MOV.U32 R4, RZ, RZ, R16 ;  /* 0x000000ffff047224 */ /* 0x000fe400078e0010 */
[----:B------:R-:W-:-:S05]  /*0f70*/  IMAD.MOV.U32 R5, RZ, RZ, R17 ;  /* 0x000000ffff057224 */ /* 0x000fca00078e0011 */
[----:B------:R-:W3:Y:S08]  /*0f80*/  LDC R0, c[0x0][0x8d8] ;  /* 0x00023600ff007b82 */ /* 0x000ef00000000800 */
[----:B------:R-:W4:Y:S01]  /*0f90*/  LDC.64 R26, c[0x0][0x8c8] ;  /* 0x00023200ff1a7b82 */ /* 0x000f220000000a00 */
[----:B--2---:R-:W-:-:S04]  /*0fa0*/  ISETP.NE.U32.AND P0, PT, R20, RZ, PT ;  /* 0x000000ff1400720c */ /* 0x004fc80003f05070 */
[----:B------:R-:W-:-:S13]  /*0fb0*/  ISETP.NE.AND.EX P0, PT, R21, RZ, PT, P0 ;  /* 0x000000ff1500720c */ /* 0x000fda0003f05300 */
[----:B---34-:R-:W-:Y:S05]  /*0fc0*/  @!P0 BRA `(.L_x_16) ;  /* 0x0000000000288947 */ /* 0x018fea0003800000 */
[----:B------:R-:W2:Y:S02]  /*0fd0*/  LDC R13, c[0x0][0x8dc] ;  /* 0x00023700ff0d7b82 */ /* 0x000ea40000000800 */
[----:B--2---:R-:W-:-:S05]  /*0fe0*/  IADD3 R13, P0, R16, R13, RZ ;  /* 0x0000000d100d7210 */ /* 0x004fca0007f1e0ff */
[----:B------:R-:W-:-:S04]  /*0ff0*/  IMAD.X R15, RZ, RZ, R17, P0 ;  /* 0x000000ffff0f7224 */ /* 0x000fc800000e0611 */
[----:B------:R-:W-:-:S04]  /*1000*/  IMAD.WIDE.U32 R4, R15, R20, RZ ;  /* 0x000000140f047225 */ /* 0x000fc800078e00ff */
[----:B------:R-:W-:-:S04]  /*1010*/  IMAD.WIDE.U32 R10, P0, R13, R21, R4 ;  /* 0x000000150d0a7225 */ /* 0x000fc80007800004 */
[----:B------:R-:W-:-:S04]  /*1020*/  IMAD.WIDE.U32 R4, R13, R20, RZ ;  /* 0x000000140d047225 */ /* 0x000fc800078e00ff */
[----:B------:R-:W-:Y:S01]  /*1030*/  IMAD.X R13, RZ, RZ, RZ, P0 ;  /* 0x000000ffff0d7224 */ /* 0x000fe200000e06ff */
[----:B------:R-:W-:Y:S01]  /*1040*/  IADD3 RZ, P0, R5, R10, RZ ;  /* 0x0000000a05ff7210 */ /* 0x000fe20007f1e0ff */
[----:B------:R-:W-:-:S04]  /*1050*/  IMAD.MOV.U32 R12, RZ, RZ, R11 ;  /* 0x000000ffff0c7224 */ /* 0x000fc800078e000b */
[----:B------:R-:W-:-:S08]  /*1060*/  IMAD.WIDE.U32.X R4, R15, R21, R12, P0 ;  /* 0x000000150f047225 */ /* 0x000fd000000e040c */
.L_x_16:
[----:B------:R-:W2:Y:S01]  /*1070*/  LDC.64 R28, c[0x0][0x8e8] ;  /* 0x00023a00ff1c7b82 */ /* 0x000ea20000000a00 */
[-CC-:B------:R-:W-:Y:S01]  /*1080*/  SHF.R.U64 R25, R4, R0.reuse, R5.reuse ;  /* 0x0000000004197219 */ /* 0x180fe20000001205 */
[----:B------:R-:W-:Y:S01]  /*1090*/  IMAD.MOV.U32 R30, RZ, RZ, 0x1 ;  /* 0x00000001ff1e7424 */ /* 0x000fe200078e00ff */
[----:B------:R-:W-:Y:S02]  /*10a0*/  SHF.R.U32.HI R0, RZ, R0, R5 ;  /* 0x00000000ff007219 */ /* 0x000fe40000011605 */
[----:B------:R-:W-:-:S03]  /*10b0*/  IADD3 R7, P0, RZ, -R25, RZ ;  /* 0x80000019ff077210 */ /* 0x000fc60007f1e0ff */
[----:B------:R-:W3:Y:S01]  /*10c0*/  LDC R8, c[0x0][0x8c0] ;  /* 0x00023000ff087b82 */ /* 0x000ee20000000800 */
[----:B------:R-:W-:-:S05]  /*10d0*/  IADD3.X R5, RZ, ~R0, RZ, P0, !PT ;  /* 0x80000000ff057210 */ /* 0x000fca00007fe4ff */
[-C--:B------:R-:W-:Y:S02]  /*10e0*/  IMAD R0, R5, R26.reuse, RZ ;  /* 0x0000001a05007224 */ /* 0x080fe400078e02ff */
[----:B------:R-:W4:Y:S01]  /*10f0*/  LDC R11, c[0x0][0x8b0] ;  /* 0x00022c00ff0b7b82 */ /* 0x000f220000000800 */
[----:B------:R-:W-:-:S04]  /*1100*/  IMAD.WIDE.U32 R4, R7, R26, R16 ;  /* 0x0000001a07047225 */ /* 0x000fc800078e0010 */
[----:B------:R-:W-:Y:S02]  /*1110*/  IMAD R7, R7, R27, R0 ;  /* 0x0000001b07077224 */ /* 0x000fe400078e0200 */
[----:B------:R-:W-:Y:S01]  /*1120*/  IMAD.MOV.U32 R0, RZ, RZ, -0x1 ;  /* 0xffffffffff007424 */ /* 0x000fe200078e00ff */
[----:B------:R-:W5:Y:S01]  /*1130*/  LDC R21, c[0x0][0x900] ;  /* 0x00024000ff157b82 */ /* 0x000f620000000800 */
[----:B------:R-:W-:Y:S01]  /*1140*/  IMAD.IADD R5, R5, 0x1, R7 ;  /* 0x0000000105057824 */ /* 0x000fe200078e0207 */
[----:B--2---:R-:W-:Y:S01]  /*1150*/  ISETP.NE.U32.AND P0, PT, R28, RZ, PT ;  /* 0x000000ff1c00720c */ /* 0x004fe20003f05070 */
[----:B------:R-:W-:-:S03]  /*1160*/  IMAD R26, R9, R24, R6 ;  /* 0x00000018091a7224 */ /* 0x000fc600078e0206 */
[----:B------:R-:W-:Y:S02]  /*1170*/  ISETP.NE.AND.EX P0, PT, R29, RZ, PT, P0 ;  /* 0x000000ff1d00720c */ /* 0x000fe40003f05300 */
[----:B------:R-:W2:Y:S01]  /*1180*/  LDC R15, c[0x0][0x8a8] ;  /* 0x00022a00ff0f7b82 */ /* 0x000ea20000000800 */
[-CC-:B---3--:R-:W-:Y:S02]  /*1190*/  SHF.R.U64 R13, R4, R8.reuse, R5.reuse ;  /* 0x00000008040d7219 */ /* 0x188fe40000001205 */
[----:B------:R-:W-:-:S05]  /*11a0*/  SHF.R.U32.HI R4, RZ, R8, R5 ;  /* 0x00000008ff047219 */ /* 0x000fca0000011605 */
[----:B------:R-:W3:Y:S01]  /*11b0*/  LDC R12, c[0x0][0x8f0] ;  /* 0x00023c00ff0c7b82 */ /* 0x000ee20000000800 */
[-CC-:B----4-:R-:W-:Y:S02]  /*11c0*/  SHF.R.U64 R23, R13, R11.reuse, R4.reuse ;  /* 0x0000000b0d177219 */ /* 0x190fe40000001204 */
[----:B------:R-:W-:-:S05]  /*11d0*/  SHF.R.U32.HI R4, RZ, R11, R4 ;  /* 0x0000000bff047219 */ /* 0x000fca0000011604 */
[----:B------:R-:W4:Y:S01]  /*11e0*/  LDC R14, c[0x0][0x8e0] ;  /* 0x00023800ff0e7b82 */ /* 0x000f220000000800 */
[-CC-:B-----5:R-:W-:Y:S02]  /*11f0*/  SHF.R.U64 R24, R23, R21.reuse, R4.reuse ;  /* 0x0000001517187219 */ /* 0x1a0fe40000001204 */
[-C--:B------:R-:W-:Y:S02]  /*1200*/  SHF.L.U32 R0, R0, R21.reuse, RZ ;  /* 0x0000001500007219 */ /* 0x080fe400000006ff */
[----:B------:R-:W-:Y:S01]  /*1210*/  SHF.R.U32.HI R5, RZ, R21, R4 ;  /* 0x00000015ff057219 */ /* 0x000fe20000011604 */
[----:B------:R-:W-:Y:S01]  /*1220*/  IMAD.MOV.U32 R4, RZ, RZ, R24 ;  /* 0x000000ffff047224 */ /* 0x000fe200078e0018 */
[----:B------:R-:W-:Y:S01]  /*1230*/  LOP3.LUT R10, RZ, R0, RZ, 0x33, !PT ;  /* 0x00000000ff0a7212 */ /* 0x000fe200078e33ff */
[----:B------:R-:W1:Y:S01]  /*1240*/  LDC R20, c[0x0][0x8b8] ;  /* 0x00022e00ff147b82 */ /* 0x000e620000000800 */
[----:B------:R-:W-:Y:S05]  /*1250*/  @!P0 BRA `(.L_x_17) ;  /* 0x0000000000288947 */ /* 0x000fea0003800000 */
[----:B------:R-:W5:Y:S02]  /*1260*/  LDC R9, c[0x0][0x8f4] ;  /* 0x00023d00ff097b82 */ /* 0x000f640000000800 */
[----:B-----5:R-:W-:-:S05]  /*1270*/  IADD3 R9, P0, R24, R9, RZ ;  /* 0x0000000918097210 */ /* 0x020fca0007f1e0ff */
[----:B------:R-:W-:-:S04]  /*1280*/  IMAD.X R11, RZ, RZ, R5, P0 ;  /* 0x000000ffff0b7224 */ /* 0x000fc800000e0605 */
[----:B------:R-:W-:-:S04]  /*1290*/  IMAD.WIDE.U32 R4, R11, R28, RZ ;  /* 0x0000001c0b047225 */ /* 0x000fc800078e00ff */
[----:B------:R-:W-:-:S04]  /*12a0*/  IMAD.WIDE.U32 R6, P0, R9, R29, R4 ;  /* 0x0000001d09067225 */ /* 0x000fc80007800004 */
[----:B------:R-:W-:Y:S01]  /*12b0*/  IMAD.WIDE.U32 R4, R9, R28, RZ ;  /* 0x0000001c09047225 */ /* 0x000fe200078e00ff */
[----:B------:R-:W-:-:S03]  /*12c0*/  IADD3.X R9, RZ, RZ, RZ, P0, !PT ;  /* 0x000000ffff097210 */ /* 0x000fc600007fe4ff */
[----:B------:R-:W-:Y:S01]  /*12d0*/  IMAD.MOV.U32 R8, RZ, RZ, R7 ;  /* 0x000000ffff087224 */ /* 0x000fe200078e0007 */
[----:B------:R-:W-:-:S05]  /*12e0*/  IADD3 RZ, P0, R5, R6, RZ ;  /* 0x0000000605ff7210 */ /* 0x000fca0007f1e0ff */
[----:B------:R-:W-:-:S08]  /*12f0*/  IMAD.WIDE.U32.X R4, R11, R29, R8, P0 ;  /* 0x0000001d0b047225 */ /* 0x000fd000000e0408 */
.L_x_17:
[----:B---3--:R-:W-:Y:S01]  /*1300*/  SHF.R.U64 R4, R4, R12, R5 ;  /* 0x0000000c04047219 */ /* 0x008fe20000001205 */
[----:B--2---:R-:W-:Y:S01]  /*1310*/  VIADD R6, R15, 0xffffffff ;  /* 0xffffffff0f067836 */ /* 0x004fe20000000000 */
[----:B------:R-:W-:Y:S02]  /*1320*/  SHF.L.U32 R0, R30, R21, RZ ;  /* 0x000000151e007219 */ /* 0x000fe400000006ff */
[----:B------:R-:W-:Y:S01]  /*1330*/  LOP3.LUT R5, R23, R10, RZ, 0xc0, !PT ;  /* 0x0000000a17057212 */ /* 0x000fe200078ec0ff */
[----:B------:R-:W-:Y:S01]  /*1340*/  IMAD.MOV R7, RZ, RZ, -R4 ;  /* 0x000000ffff077224 */ /* 0x000fe200078e0a04 */
[----:B------:R-:W-:Y:S02]  /*1350*/  SEL R3, R3, R26, !P1 ;  /* 0x0000001a03037207 */ /* 0x000fe40004800000 */
[----:B------:R-:W-:Y:S01]  /*1360*/  LOP3.LUT R6, R13, R6, RZ, 0xc0, !PT ;  /* 0x000000060d067212 */ /* 0x000fe200078ec0ff */
[----:B------:R-:W-:Y:S01]  /*1370*/  IMAD R4, R0, R4, R5 ;  /* 0x0000000400047224 */ /* 0x000fe200078e0205 */
[----:B------:R-:W-:Y:S01]  /*1380*/  R2UR UR47, R25 ;  /* 0x00000000192f72ca */ /* 0x000fe200000e0000 */
[----:B----4-:R-:W-:-:S02]  /*1390*/  IMAD R0, R7, R14, R24 ;  /* 0x0000000e07007224 */ /* 0x010fc400078e0218 */
[----:B-1----:R-:W-:Y:S02]  /*13a0*/  IMAD R3, R4, R20, R3 ;  /* 0x0000001404037224 */ /* 0x002fe400078e0203 */
[----:B------:R-:W-:Y:S02]  /*13b0*/  IMAD R0, R0, R15, R6 ;  /* 0x0000000f00007224 */ /* 0x000fe400078e0206 */
[----:B------:R-:W-:-:S03]  /*13c0*/  IMAD.MOV.U32 R4, RZ, RZ, 0x1 ;  /* 0x00000001ff047424 */ /* 0x000fc600078e00ff */
[----:B------:R-:W-:Y:S02]  /*13d0*/  SEL R94, R0, R3, !P1 ;  /* 0x00000003005e7207 */ /* 0x000fe40004800000 */
[----:B------:R-:W-:Y:S02]  /*13e0*/  SEL R23, R3, R0, !P1 ;  /* 0x0000000003177207 */ /* 0x000fe40004800000 */
[----:B------:R-:W-:-:S07]  /*13f0*/  PRMT R0, R4, 0x7610, R0 ;  /* 0x0000761004007816 */ /* 0x000fce0000000000 */
.L_x_15:
[----:B------:R-:W-:-:S08]  /*1400*/  NOP ;  /* 0x0000000000007918 */ /* 0x000fd00000000000 */
[----:B------:R-:W2:Y:S02]  /*1410*/  USETMAXREG.TRY_ALLOC.CTAPOOL UP0, 0xe8 ;  /* 0x000000e8000079c8 */ /* 0x000ea40008000600 */
[----:B--2---:R-:W-:-:S13]  /*1420*/  PLOP3.LUT P0, PT, PT, PT, UP0, 0x80, 0x0 ;  /* 0x000000000000781c */ /* 0x004fda0003f0f008 */
[----:B------:R-:W-:Y:S05]  /*1430*/  @!P0 BRA `(.L_x_15) ;  /* 0xfffffffc00f08947 */ /* 0x000fea000383ffff */
[----:B------:R-:W-:Y:S02]  /*1440*/  ULDC.64 UR4, c[0x0][0x590] ;  /* 0x0001640000047ab9 */ /* 0x000fe40000000a00 */
[----:B------:R-:W-:Y:S01]  /*1450*/  IMAD.U32 R118, RZ, RZ, UR4 ;  /* 0x00000004ff767e24 */ /* 0x000fe2000f8e00ff */
[----:B------:R-:W-:-:S04]  /*1460*/  MOV R119, UR5 ;  /* 0x0000000500777c02 */ /* 0x000fc80008000f00 */
[----:B------:R-:W-:-:S04]  /*1470*/  ISETP.NE.U32.AND P1, PT, R118, RZ, PT ;  /* 0x000000ff7600720c */ /* 0x000fc80003f25070 */
[----:B------:R-:W-:-:S13]  /*1480*/  ISETP.NE.AND.EX P0, PT, R119, RZ, PT, P1 ;  /* 0x000000ff7700720c */ /* 0x000fda0003f05310 */
[----:B------:R-:W-:Y:S05]  /*1490*/  @P0 BRA `(.L_x_18) ;  /* 0x00000000002c0947 */ /* 0x000fea0003800000 */
[----:B------:R-:W-:Y:S02]  /*14a0*/  ULDC.64 UR4, c[0x0][0x588] ;  /* 0x0001620000047ab9 */ /* 0x000fe40000000a00 */
[----:B------:R-:W-:-:S04]  /*14b0*/  ISETP.NE.U32.AND P0, PT, RZ, UR4, PT ;  /* 0x00000004ff007c0c */ /* 0x000fc8000bf05070 */
[----:B------:R-:W-:-:S13]  /*14c0*/  ISETP.NE.AND.EX P0, PT, RZ, UR5, PT, P0 ;  /* 0x00000005ff007c0c */ /* 0x000fda000bf05300 */
[----:B------:R-:W-:Y:S05]  /*14d0*/  @!P0 BRA `(.L_x_19) ;  /* 0x0000000000108947 */ /* 0x000fea0003800000 */
[----:B------:R-:W2:Y:S02]  /*14e0*/  LDC.64 R4, c[0x0][0x588] ;  /* 0x00016200ff047b82 */ /* 0x000ea40000000a00 */
[----:B--2---:R2:W5:Y:S01]  /*14f0*/  LDG.E R91, desc[UR40][R4.64] ;  /* 0x00000028045b7981 */ /* 0x004562000c1e1900 */
[----:B------:R-:W-:Y:S01]  /*1500*/  IMAD.MOV.U32 R90, RZ, RZ, 0x1 ;  /* 0x00000001ff5a7424 */ /* 0x000fe200078e00ff */
[----:B------:R-:W-:Y:S06]  /*1510*/  BRA `(.L_x_18) ;  /* 0x00000000000c7947 */ /* 0x000fec0003800000 */
.L_x_19:
[----:B------:R-:W-:Y:S01]  /*1520*/  ULDC UR4, c[0x0][0x580] ;  /* 0x0001600000047ab9 */ /* 0x000fe20000000800 */
[----:B------:R-:W-:Y:S02]  /*1530*/  IMAD.MOV.U32 R90, RZ, RZ, 0x1 ;  /* 0x00000001ff5a7424 */ /* 0x000fe400078e00ff */
[----:B------:R-:W-:-:S07]  /*1540*/  IMAD.U32 R91, RZ, RZ, UR4 ;  /* 0x00000004ff5b7e24 */ /* 0x000fce000f8e00ff */
.L_x_18:
[----:B------:R-:W-:Y:S02]  /*1550*/  ULDC.64 UR4, c[0x0][0x5b0] ;  /* 0x00016c0000047ab9 */ /* 0x000fe40000000a00 */
[----:B------:R-:W-:-:S04]  /*1560*/  ISETP.NE.U32.AND P0, PT, RZ, UR4, PT ;  /* 0x00000004ff007c0c */ /* 0x000fc8000bf05070 */
[----:B------:R-:W-:-:S13]  /*1570*/  ISETP.NE.AND.EX P0, PT, RZ, UR5, PT, P0 ;  /* 0x00000005ff007c0c */ /* 0x000fda000bf05300 */
[----:B------:R-:W-:Y:S05]  /*1580*/  @P0 BRA `(.L_x_20) ;  /* 0x0000000000240947 */ /* 0x000fea0003800000 */
[----:B------:R-:W-:Y:S02]  /*1590*/  ULDC.64 UR4, c[0x0][0x5a8] ;  /* 0x00016a0000047ab9 */ /* 0x000fe40000000a00 */
[----:B------:R-:W-:-:S04]  /*15a0*/  ISETP.NE.U32.AND P0, PT, RZ, UR4, PT ;  /* 0x00000004ff007c0c */ /* 0x000fc8000bf05070 */
[----:B------:R-:W-:-:S13]  /*15b0*/  ISETP.NE.AND.EX P0, PT, RZ, UR5, PT, P0 ;  /* 0x00000005ff007c0c */ /* 0x000fda000bf05300 */
[----:B------:R-:W-:Y:S05]  /*15c0*/  @!P0 BRA `(.L_x_21) ;  /* 0x00000000000c8947 */ /* 0x000fea0003800000 */
[----:B------:R-:W3:Y:S02]  /*15d0*/  LDC.64 R92, c[0x0][0x5a8] ;  /* 0x00016a00ff5c7b82 */ /* 0x000ee40000000a00 */
[----:B---3--:R3:W5:Y:S01]  /*15e0*/  LDG.E R92, desc[UR40][R92.64] ;  /* 0x000000285c5c7981 */ /* 0x008762000c1e1900 */
[----:B------:R-:W-:Y:S05]  /*15f0*/  BRA `(.L_x_20) ;  /* 0x0000000000087947 */ /* 0x000fea0003800000 */
.L_x_21:
[----:B------:R-:W-:Y:S02]  /*1600*/  ULDC UR4, c[0x0][0x5a0] ;  /* 0x0001680000047ab9 */ /* 0x000fe40000000800 */
[----:B------:R-:W-:-:S07]  /*1610*/  IMAD.U32 R92, RZ, RZ, UR4 ;  /* 0x00000004ff5c7e24 */ /* 0x000fce000f8e00ff */
.L_x_20:
[----:B------:R-:W-:Y:S01]  /*1620*/  LOP3.LUT P2, RZ, R0, 0xff, RZ, 0xc0, !PT ;  /* 0x000000ff00ff7812 */ /* 0x000fe2000784c0ff */
[----:B------:R-:W-:Y:S01]  /*1630*/  UMOV UR42, URZ ;  /* 0x0000003f002a7c82 */ /* 0x000fe20008000000 */
[----:B------:R-:W-:-:S11]  /*1640*/  PLOP3.LUT P0, PT, PT, PT, PT, 0x80, 0x0 ;  /* 0x000000000000781c */ /* 0x000fd60003f0f070 */
[----:B------:R-:W-:Y:S05]  /*1650*/  @!P2 BRA `(.L_x_22) ;  /* 0x0000009c0040a947 */ /* 0x000fea0003800000 */
[----:B------:R-:W-:Y:S01]  /*1660*/  ULDC UR4, c[0x0][0x28c] ;  /* 0x0000a30000047ab9 */ /* 0x000fe20000000800 */
[----:B------:R-:W-:Y:S01]  /*1670*/  LOP3.LUT R114, R22, 0x1, RZ, 0xfc, !PT ;  /* 0x0000000116727812 */ /* 0x000fe200078efcff */
[----:B------:R-:W-:Y:S01]  /*1680*/  UIADD3 UR4, UR4, 0x3f, URZ ;  /* 0x0000003f04047890 */ /* 0x000fe2000fffe03f */
[----:B------:R-:W-:Y:S01]  /*1690*/  LOP3.LUT R115, R19, 0x1, RZ, 0xfc, !PT ;  /* 0x0000000113737812 */ /* 0x000fe200078efcff */
[----:B---3--:R-:W-:Y:S01]  /*16a0*/  IMAD.MOV.U32 R93, RZ, RZ, 0x1 ;  /* 0x00000001ff5d7424 */ /* 0x008fe200078e00ff */
[----:B------:R-:W-:Y:S01]  /*16b0*/  ULDC.64 UR52, c[0x0][0x198] ;  /* 0x0000660000347ab9 */ /* 0x000fe20000000a00 */
[----:B------:R-:W-:Y:S01]  /*16c0*/  USHF.R.S32.HI UR5, URZ, 0x1f, UR4 ;  /* 0x0000001f3f057899 */ /* 0x000fe20008011404 */
[----:B------:R-:W-:Y:S01]  /*16d0*/  UMOV UR43, URZ ;  /* 0x0000003f002b7c82 */ /* 0x000fe20008000000 */
[----:B------:R-:W-:Y:S02]  /*16e0*/  UMOV UR48, URZ ;  /* 0x0000003f00307c82 */ /* 0x000fe40008000000 */
[----:B------:R-:W-:Y:S01]  /*16f0*/  ULEA.HI UR5, UR5, UR4, URZ, 0x6 ;  /* 0x0000000405057291 */ /* 0x000fe2000f8f303f */
[----:B------:R-:W-:Y:S01]  /*1700*/  UMOV UR44, URZ ;  /* 0x0000003f002c7c82 */ /* 0x000fe20008000000 */
[----:B------:R-:W-:-:S02]  /*1710*/  UMOV UR42, URZ ;  /* 0x0000003f002a7c82 */ /* 0x000fc40008000000 */
[----:B------:R-:W-:-:S12]  /*1720*/  USHF.R.S32.HI UR49, URZ, 0x6, UR5 ;  /* 0x000000063f317899 */ /* 0x000fd80008011405 */
.L_x_98:
[----:B------:R-:W-:Y:S01]  /*1730*/  LOP3.LUT R0, R18, 0x80, RZ, 0xc0, !PT ;  /* 0x0000008012007812 */ /* 0x000fe200078ec0ff */
[----:B------:R-:W3:Y:S01]  /*1740*/  S2UR UR50, SR_CgaCtaId ;  /* 0x00000000003279c3 */ /* 0x000ee20000008800 */
[----:B------:R-:W-:Y:S02]  /*1750*/  UMOV UR51, 0x400 ;  /* 0x0000040000337882 */ /* 0x000fe40000000000 */
[----:B------:R-:W-:-:S06]  /*1760*/  SHF.R.U32.HI R0, RZ, 0x7, R0 ;  /* 0x00000007ff007819 */ /* 0x000fcc0000011600 */
[----:B------:R-:W4:Y:S01]  /*1770*/  SHFL.IDX PT, R0, R0, RZ, 0x1f ;  /* 0x00001fff00007589 */ /* 0x000f2200000e0000 */
[----:B---3--:R-:W-:Y:S01]  /*1780*/  ULEA UR51, UR50, UR51, 0x18 ;  /* 0x0000003332337291 */ /* 0x008fe2000f8ec03f */
[----:B----4-:R-:W-:-:S13]  /*1790*/  R2UR UR4, R0 ;  /* 0x00000000000472ca */ /* 0x010fda00000e0000 */
[----:B------:R-:W-:-:S04]  /*17a0*/  ULEA.HI UR5, UR4, UR4, URZ, 0x1 ;  /* 0x0000000404057291 */ /* 0x000fc8000f8f083f */
[----:B------:R-:W-:-:S04]  /*17b0*/  ULOP3.LUT UR5, UR5, 0x7fffe, URZ, 0xc0, !UPT ;  /* 0x0007fffe05057892 */ /* 0x000fc8000f8ec03f */
[----:B------:R-:W-:-:S03]  /*17c0*/  UIADD3 UR5, UR4, -UR5, URZ ;  /* 0x8000000504057290 */ /* 0x000fc6000fffe03f */
[----:B------:R-:W-:Y:S01]  /*17d0*/  ULDC UR4, c[0x0][0x28c] ;  /* 0x0000a30000047ab9 */ /* 0x000fe20000000800 */
[----:B------:R-:W-:Y:S01]  /*17e0*/  ULEA UR5, UR5, UR51, 0xd ;  /* 0x0000003305057291 */ /* 0x000fe2000f8e683f */
[----:B------:R-:W-:-:S03]  /*17f0*/  ISETP.LT.AND P0, PT, RZ, UR4, PT ;  /* 0x00000004ff007c0c */ /* 0x000fc6000bf01270 */
[----:B------:R-:W-:-:S04]  /*1800*/  UIADD3 UR5, UR5, 0x8400, URZ ;  /* 0x0000840005057890 */ /* 0x000fc8000fffe03f */
[----:B------:R-:W-:-:S04]  /*1810*/  USHF.R.U32.HI UR5, URZ, 0x4, UR5 ;  /* 0x000000043f057899 */ /* 0x000fc80008011605 */
[----:B------:R-:W-:-:S04]  /*1820*/  ULOP3.LUT UR5, UR5, 0x3fff, URZ, 0xc0, !UPT ;  /* 0x00003fff05057892 */ /* 0x000fc8000f8ec03f */
[----:B------:R-:W-:Y:S01]  /*1830*/  ULOP3.LUT UR45, UR5, 0x10000, URZ, 0xfc, !UPT ;  /* 0x00010000052d7892 */ /* 0x000fe2000f8efc3f */
[----:B-1----:R-:W-:Y:S11]  /*1840*/  @P0 BRA `(.L_x_23) ;  /* 0x0000000000400947 */ /* 0x002ff60003800000 */
[----:B------:R-:W-:Y:S01]  /*1850*/  MOV R0, 0x0 ;  /* 0x0000000000007802 */ /* 0x000fe20000000f00 */
[----:B------:R-:W-:Y:S01]  /*1860*/  ULDC.64 UR4, c[0x4][0x70] ;  /* 0x01001c0000047ab9 */ /* 0x000fe20000000a00 */
[----:B------:R-:W-:Y:S01]  /*1870*/  ULDC.64 UR6, c[0x4][0x8] ;  /* 0x0100020000067ab9 */ /* 0x000fe20000000a00 */
[----:B--2---:R-:W-:Y:S01]  /*1880*/  MOV R4, UR4 ;  /* 0x0000000400047c02 */ /* 0x004fe20008000f00 */
[----:B------:R2:W3:Y:S01]  /*1890*/  LDC.64 R14, c[0x4][R0] ;  /* 0x01000000000e7b82 */ /* 0x0004e20000000a00 */
[----:B------:R-:W-:Y:S01]  /*18a0*/  IMAD.U32 R5, RZ, RZ, UR5 ;  /* 0x00000005ff057e24 */ /* 0x000fe2000f8e00ff */
[----:B------:R-:W-:Y:S01]  /*18b0*/  ULDC.64 UR4, c[0x4][0x78] ;  /* 0x01001e0000047ab9 */ /* 0x000fe20000000a00 */
[----:B------:R-:W-:Y:S01]  /*18c0*/  IMAD.U32 R10, RZ, RZ, UR6 ;  /* 0x00000006ff0a7e24 */ /* 0x000fe2000f8e00ff */
[----:B------:R-:W-:Y:S01]  /*18d0*/  MOV R8, 0x1e1 ;  /* 0x000001e100087802 */ /* 0x000fe20000000f00 */
[----:B------:R-:W-:Y:S02]  /*18e0*/  IMAD.U32 R6, RZ, RZ, UR4 ;  /* 0x00000004ff067e24 */ /* 0x000fe4000f8e00ff */
[----:B------:R-:W-:-:S02]  /*18f0*/  IMAD.U32 R7, RZ, RZ, UR5 ;  /* 0x00000005ff077e24 */ /* 0x000fc4000f8e00ff */
[----:B------:R-:W-:Y:S02]  /*1900*/  IMAD.U32 R11, RZ, RZ, UR7 ;  /* 0x00000007ff0b7e24 */ /* 0x000fe4000f8e00ff */
[----:B------:R-:W-:Y:S02]  /*1910*/  IMAD.MOV.U32 R12, RZ, RZ, 0x1 ;  /* 0x00000001ff0c7424 */ /* 0x000fe400078e00ff */
[----:B--2---:R-:W-:-:S07]  /*1920*/  IMAD.MOV.U32 R13, RZ, RZ, RZ ;  /* 0x000000ffff0d7224 */ /* 0x004fce00078e00ff */
[----:B------:R-:W-:-:S07]  /*1930*/  LEPC R20, `(.L_x_23) ;  /* 0x000000001014794e */ /* 0x000fce0000000000 */
[----:B-1-3-5:R-:W-:Y:S05]  /*1940*/  CALL.ABS.NOINC R14 ;  /* 0x000000000e007343 */ /* 0x02afea0003c00000 */
.L_x_23:
[----:B------:R-:W-:-:S13]  /*1950*/  ISETP.NE.AND P0, PT, R114, 0x3, PT ;  /* 0x000000037200780c */ /* 0x000fda0003f05270 */
[----:B------:R-:W-:Y:S05]  /*1960*/  @!P0 BRA `(.L_x_24) ;  /* 0x0000000000048947 */ /* 0x000fea0003800000 */
[----:B-1----:R-:W-:Y:S01]  /*1970*/  BPT.TRAP 0x1 ;  /* 0x000000040000795c */ /* 0x002fe20000300000 */
.L_x_24:
[----:B------:R-:W-:Y:S02]  /*1980*/  IMAD.U32 R3, RZ, RZ, UR44 ;  /* 0x0000002cff037e24 */ /* 0x000fe4000f8e00ff */
[----:B------:R-:W-:-:S03]  /*1990*/  IMAD.U32 R0, RZ, RZ, UR48 ;  /* 0x00000030ff007e24 */ /* 0x000fc6000f8e00ff */
[----:B------:R-:W-:Y:S02]  /*19a0*/  LEA R3, R3, UR51, 0x3 ;  /* 0x0000003303037c11 */ /* 0x000fe4000f8e18ff */
[----:B------:R-:W-:-:S04]  /*19b0*/  SHF.L.U32 R0, R0, 0x1f, RZ ;  /* 0x0000001f00007819 */ /* 0x000fc800000006ff */
[----:B------:R3:W4:Y:S01]  /*19c0*/  SYNCS.PHASECHK.TRANS64.TRYWAIT P1, [R3+URZ], R0 ;  /* 0x00000000030075a7 */ /* 0x000722000802017f */
[----:B------:R-:W-:Y:S05]  /*19d0*/  @!P0 BRA `(.L_x_25) ;  /* 0x0000000000048947 */ /* 0x000fea0003800000 */
[----:B-1----:R-:W-:Y:S01]  /*19e0*/  BPT.TRAP 0x1 ;  /* 0x000000040000795c */ /* 0x002fe20000300000 */
.L_x_25:
[----:B----4-:R-:W-:Y:S05]  /*19f0*/  @P1 BRA `(.L_x_26) ;  /* 0x0000000000081947 */ /* 0x010fea0003800000 */
[----:B------:R-:W4:Y:S02]  /*1a00*/  SYNCS.PHASECHK.TRANS64.TRYWAIT P1, [R3+URZ], R0 ;  /* 0x00000000030075a7 */ /* 0x000f24000802017f */
[----:B----4-:R-:W-:Y:S05]  /*1a10*/  @!P1 BRA `(.L_x_27) ;  /* 0x000000c400249947 */ /* 0x010fea0003800000 */
.L_x_26:
[----:B------:R-:W-:-:S04]  /*1a20*/  UISETP.LT.AND UP0, UPT, UR49, 0x1, UPT ;  /* 0x000000013100788c */ /* 0x000fc8000bf01270 */
[----:B------:R-:W-:-:S06]  /*1a30*/  USEL UR4, UR49, 0x1, UP0 ;  /* 0x0000000131047887 */ /* 0x000fcc0008000000 */
[----:B---34-:R-:W-:Y:S01]  /*1a40*/  IMAD.U32 R0, RZ, RZ, UR4 ;  /* 0x00000004ff007e24 */ /* 0x018fe2000f8e00ff */
[----:B------:R-:W-:Y:S05]  /*1a50*/  WARPSYNC.ALL ;  /* 0x0000000000007948 */ /* 0x000fea0003800000 */
[----:B------:R-:W-:-:S04]  /*1a60*/  IADD3 R0, -R0, UR49, RZ ;  /* 0x0000003100007c10 */ /* 0x000fc8000fffe1ff */
[----:B------:R-:W-:Y:S01]  /*1a70*/  ISETP.GE.AND P1, PT, R0, 0x1, PT ;  /* 0x000000010000780c */ /* 0x000fe20003f26270 */
[----:B------:R-:W-:Y:S01]  /*1a80*/  UIADD3 UR4, UR51, 0x20400, URZ ;  /* 0x0002040033047890 */ /* 0x000fe2000fffe03f */
[----:B------:R-:W-:Y:S01]  /*1a90*/  WARPGROUP.ARRIVE ;  /* 0x00000000000079c5 */ /* 0x000fe20000000000 */
[----:B------:R-:W-:Y:S02]  /*1aa0*/  ULEA UR9, UR44, UR45, 0xa ;  /* 0x0000002d2c097291 */ /* 0x000fe4000f8e503f */
[----:B------:R-:W-:Y:S01]  /*1ab0*/  USHF.R.U32.HI UR4, URZ, 0x4, UR4 ;  /* 0x000000043f047899 */ /* 0x000fe20008011604 */
[----:B------:R-:W-:Y:S01]  /*1ac0*/  UMOV UR5, 0x40000040 ;  /* 0x4000004000057882 */ /* 0x000fe20000000000 */
[----:B------:R-:W-:Y:S02]  /*1ad0*/  UMOV UR7, 0x40000040 ;  /* 0x4000004000077882 */ /* 0x000fe40000000000 */
[----:B------:R-:W-:-:S04]  /*1ae0*/  ULOP3.LUT UR4, UR4, 0x3fff, URZ, 0xc0, !UPT ;  /* 0x00003fff04047892 */ /* 0x000fc8000f8ec03f */
[----:B------:R-:W-:-:S03]  /*1af0*/  ULOP3.LUT UR8, UR4, 0x10000, URZ, 0xfc, !UPT ;  /* 0x0001000004087892 */ /* 0x000fc6000f8efc3f */
[----:B------:R-:W-:Y:S01]  /*1b00*/  UMOV UR4, UR9 ;  /* 0x0000000900047c82 */ /* 0x000fe20008000000 */
[----:B------:R-:W-:-:S07]  /*1b10*/  ULEA UR10, UR44, UR8, 0xa ;  /* 0x000000082c0a7291 */ /* 0x000fce000f8e503f */
[----:B------:R-:W-:Y:S02]  /*1b20*/  UMOV UR6, UR10 ;  /* 0x0000000a00067c82 */ /* 0x000fe40008000000 */
[----:B------:R-:W-:Y:S01]  /*1b30*/  HGMMA.64x128x16.F32.BF16 R24, gdesc[UR4], RZ, !UPT, gsb0 ;  /* 0x01e00000041879f0 */ /* 0x000fe2000c0018ff */
[----:B------:R-:W-:Y:S02]  /*1b40*/  UIADD3 UR4, UR9, 0x2, URZ ;  /* 0x0000000209047890 */ /* 0x000fe4000fffe03f */
[----:B------:R-:W-:Y:S01]  /*1b50*/  UIADD3 UR6, UR10, 0x2, URZ ;  /* 0x000000020a067890 */ /* 0x000fe2000fffe03f */
[----:B------:R-:W-:Y:S01]  /*1b60*/  UMOV UR5, 0x40000040 ;  /* 0x4000004000057882 */ /* 0x000fe20000000000 */
[----:B------:R-:W-:Y:S01]  /*1b70*/  UMOV UR7, 0x40000040 ;  /* 0x4000004000077882 */ /* 0x000fe20000000000 */
[----:B------:R-:W-:Y:S02]  /*1b80*/  WARPGROUP.DEPBAR.LE gsb0, 0x0 ;  /* 0x00008000000079c5 */ /* 0x000fe40000010000 */
[----:B------:R-:W-:-:S06]  /*1b90*/  WARPGROUP.ARRIVE ;  /* 0x00000000000079c5 */ /* 0x000fcc0000000000 */
[----:B------:R-:W-:Y:S01]  /*1ba0*/  HGMMA.64x128x16.F32.BF16 R24, gdesc[UR4], R24, gsb0 ;  /* 0x01e00000041879f0 */ /* 0x000fe20008001818 */
        /* <DEDUP_REMOVED lines=13> */
[----:B------:R-:W-:Y:S03]  /*1c80*/  HGMMA.64x128x16.F32.BF16 R24, gdesc[UR4], R24, gsb0 ;  /* 0x01e00000041879f0 */ /* 0x000fe60008001818 */
[----:B------:R-:W-:Y:S02]  /*1c90*/  WARPGROUP.DEPBAR.LE gsb0, 0x0 ;  /* 0x00008000000079c5 */ /* 0x000fe40000010000 */
[----:B------:R-:W-:Y:S05]  /*1ca0*/  @!P1 BRA `(.L_x_28) ;  /* 0x0000000400109947 */ /* 0x000fea0003800000 */
[----:B------:R-:W-:Y:S02]  /*1cb0*/  UIADD3 UR4, UR44, 0x1, URZ ;  /* 0x000000012c047890 */ /* 0x000fe4000fffe03f */
[----:B------:R-:W-:Y:S02]  /*1cc0*/  MOV R3, UR44 ;  /* 0x0000002c00037c02 */ /* 0x000fe40008000f00 */
[----:B------:R-:W-:-:S04]  /*1cd0*/  UISETP.NE.AND UP0, UPT, UR4, 0x6, UPT ;  /* 0x000000060400788c */ /* 0x000fc8000bf05270 */
[----:B------:R-:W-:Y:S02]  /*1ce0*/  USEL UR5, URZ, 0x1, UP0 ;  /* 0x000000013f057887 */ /* 0x000fe40008000000 */
[----:B------:R-:W-:Y:S02]  /*1cf0*/  USEL UR9, UR4, URZ, UP0 ;  /* 0x0000003f04097287 */ /* 0x000fe40008000000 */
[----:B------:R-:W-:-:S06]  /*1d00*/  ULOP3.LUT UR5, UR48, UR5, URZ, 0x3c, !UPT ;  /* 0x0000000530057292 */ /* 0x000fcc000f8e3c3f */
[----:B------:R-:W-:-:S07]  /*1d10*/  IMAD.U32 R6, RZ, RZ, UR5 ;  /* 0x00000005ff067e24 */ /* 0x000fce000f8e00ff */
.L_x_35:
[----:B------:R-:W-:Y:S05]  /*1d20*/  @!P0 BRA `(.L_x_29) ;  /* 0x0000000000048947 */ /* 0x000fea0003800000 */
[----:B-1----:R-:W-:Y:S01]  /*1d30*/  BPT.TRAP 0x1 ;  /* 0x000000040000795c */ /* 0x002fe20000300000 */
.L_x_29:
[----:B------:R-:W-:Y:S01]  /*1d40*/  ULEA UR4, UR9, UR51, 0x3 ;  /* 0x0000003309047291 */ /* 0x000fe2000f8e183f */
[----:B--2---:R-:W-:-:S08]  /*1d50*/  SHF.L.U32 R4, R6, 0x1f, RZ ;  /* 0x0000001f06047819 */ /* 0x004fd000000006ff */
[----:B------:R2:W3:Y:S01]  /*1d60*/  SYNCS.PHASECHK.TRANS64.TRYWAIT P1, [UR4], R4 ;  /* 0x00000004ff0075a7 */ /* 0x0004e20008020144 */
[----:B------:R-:W-:Y:S05]  /*1d70*/  @!P0 BRA `(.L_x_30) ;  /* 0x0000000000048947 */ /* 0x000fea0003800000 */
[----:B-1----:R-:W-:Y:S01]  /*1d80*/  BPT.TRAP 0x1 ;  /* 0x000000040000795c */ /* 0x002fe20000300000 */
.L_x_30:
[----:B---3--:R-:W-:Y:S05]  /*1d90*/  @P1 BRA `(.L_x_31) ;  /* 0x0000000000081947 */ /* 0x008fea0003800000 */
[----:B------:R-:W3:Y:S02]  /*1da0*/  SYNCS.PHASECHK.TRANS64.TRYWAIT P1, [UR4], R4 ;  /* 0x00000004ff0075a7 */ /* 0x000ee40008020144 */
[----:B---3--:R-:W-:Y:S05]  /*1db0*/  @!P1 BRA `(.L_x_32) ;  /* 0x000000c000509947 */ /* 0x008fea0003800000 */
.L_x_31:
[----:B------:R-:W-:Y:S01]  /*1dc0*/  ULEA UR10, UR9, UR45, 0xa ;  /* 0x0000002d090a7291 */ /* 0x000fe2000f8e503f */
[----:B------:R-:W-:Y:S01]  /*1dd0*/  WARPGROUP.ARRIVE ;  /* 0x00000000000079c5 */ /* 0x000fe20000000000 */
[----:B------:R-:W-:Y:S01]  /*1de0*/  ULEA UR11, UR9, UR8, 0xa ;  /* 0x00000008090b7291 */ /* 0x000fe2000f8e503f */
[----:B------:R-:W-:Y:S01]  /*1df0*/  UMOV UR5, 0x40000040 ;  /* 0x4000004000057882 */ /* 0x000fe20000000000 */
[----:B------:R-:W-:-:S03]  /*1e00*/  UMOV UR7, 0x40000040 ;  /* 0x4000004000077882 */ /* 0x000fc60000000000 */
[----:B------:R-:W-:Y:S02]  /*1e10*/  UMOV UR4, UR10 ;  /* 0x0000000a00047c82 */ /* 0x000fe40008000000 */
[----:B------:R-:W-:Y:S02]  /*1e20*/  UMOV UR6, UR11 ;  /* 0x0000000b00067c82 */ /* 0x000fe40008000000 */
[----:B------:R-:W-:Y:S01]  /*1e30*/  HGMMA.64x128x16.F32.BF16 R24, gdesc[UR4], R24, gsb0 ;  /* 0x01e00000041879f0 */ /* 0x000fe20008001818 */
[----:B------:R-:W-:Y:S02]  /*1e40*/  UIADD3 UR4, UR10, 0x2, URZ ;  /* 0x000000020a047890 */ /* 0x000fe4000fffe03f */
[----:B------:R-:W-:Y:S01]  /*1e50*/  UIADD3 UR6, UR11, 0x2, URZ ;  /* 0x000000020b067890 */ /* 0x000fe2000fffe03f */
[----:B------:R-:W-:Y:S01]  /*1e60*/  UMOV UR5, 0x40000040 ;  /* 0x4000004000057882 */ /* 0x000fe20000000000 */
[----:B------:R-:W-:Y:S01]  /*1e70*/  UMOV UR7, 0x40000040 ;  /* 0x4000004000077882 */ /* 0x000fe20000000000 */
[----:B------:R-:W-:-:S02]  /*1e80*/  WARPGROUP.DEPBAR.LE gsb0, 0x0 ;  /* 0x00008000000079c5 */ /* 0x000fc40000010000 */
        /* <DEDUP_REMOVED lines=18> */
[----:B-1----:R-:W-:Y:S01]  /*1fb0*/  BPT.TRAP 0x1 ;  /* 0x000000040000795c */ /* 0x002fe20000300000 */
.L_x_33:
[----:B------:R-:W-:-:S13]  /*1fc0*/  ISETP.NE.AND P1, PT, R89, RZ, PT ;  /* 0x000000ff5900720c */ /* 0x000fda0003f25270 */
[----:B--23--:R-:W-:-:S05]  /*1fd0*/  @P1 LEA R4, R3, UR51, 0x3 ;  /* 0x0000003303041c11 */ /* 0x00cfca000f8e18ff */
[----:B------:R-:W-:-:S05]  /*1fe0*/  @P1 VIADD R5, R4, 0x30 ;  /* 0x0000003004051836 */ /* 0x000fca0000000000 */
[----:B------:R-:W-:-:S04]  /*1ff0*/  @P1 PRMT R5, R88, 0x654, R5 ;  /* 0x0000065458051816 */ /* 0x000fc80000000005 */
[----:B------:R2:W-:Y:S01]  /*2000*/  @P1 SYNCS.ARRIVE.TRANS64.RED.A1T0 RZ, [R5+URZ], RZ ;  /* 0x000000ff05ff19a7 */ /* 0x0005e2000810043f */
[----:B------:R-:W-:-:S13]  /*2010*/  ISETP.GT.U32.AND P1, PT, R22, 0x1, PT ;  /* 0x000000011600780c */ /* 0x000fda0003f24070 */
[----:B--2---:R-:W-:Y:S05]  /*2020*/  @P1 BRA `(.L_x_34) ;  /* 0x0000000000041947 */ /* 0x004fea0003800000 */
[----:B-1----:R-:W-:Y:S01]  /*2030*/  BPT.TRAP 0x1 ;  /* 0x000000040000795c */ /* 0x002fe20000300000 */
.L_x_34:
[----:B------:R-:W-:Y:S01]  /*2040*/  UIADD3 UR9, UR9, 0x1, URZ ;  /* 0x0000000109097890 */ /* 0x000fe2000fffe03f */
[C---:B------:R-:W-:Y:S01]  /*2050*/  ISETP.GT.AND P2, PT, R0.reuse, 0x1, PT ;  /* 0x000000010000780c */ /* 0x040fe20003f44270 */
[----:B------:R-:W-:Y:S02]  /*2060*/  VIADD R3, R3, 0x1 ;  /* 0x0000000103037836 */ /* 0x000fe40000000000 */
[----:B------:R-:W-:Y:S01]  /*2070*/  UISETP.NE.AND UP0, UPT, UR9, 0x6, UPT ;  /* 0x000000060900788c */ /* 0x000fe2000bf05270 */
[----:B------:R-:W-:Y:S02]  /*2080*/  VIADD R0, R0, 0xffffffff ;  /* 0xffffffff00007836 */ /* 0x000fe40000000000 */
[C---:B------:R-:W-:Y:S01]  /*2090*/  ISETP.NE.AND P1, PT, R3.reuse, 0x6, PT ;  /* 0x000000060300780c */ /* 0x040fe20003f25270 */
[----:B------:R-:W-:Y:S02]  /*20a0*/  USEL UR4, URZ, 0x1, UP0 ;  /* 0x000000013f047887 */ /* 0x000fe40008000000 */
[----:B------:R-:W-:Y:S01]  /*20b0*/  USEL UR9, UR9, URZ, UP0 ;  /* 0x0000003f09097287 */ /* 0x000fe20008000000 */
[----:B------:R-:W-:-:S03]  /*20c0*/  SEL R3, R3, RZ, P1 ;  /* 0x000000ff03037207 */ /* 0x000fc60000800000 */
[----:B------:R-:W-:Y:S01]  /*20d0*/  LOP3.LUT R6, R6, UR4, RZ, 0x3c, !PT ;  /* 0x0000000406067c12 */ /* 0x000fe2000f8e3cff */
[----:B------:R-:W-:Y:S07]  /*20e0*/  @P2 BRA `(.L_x_35) ;  /* 0xfffffffc000c2947 */ /* 0x000fee000383ffff */
.L_x_28:
[----:B------:R-:W3:Y:S02]  /*20f0*/  LDC R0, c[0x0][0x28c] ;  /* 0x0000a300ff007b82 */ /* 0x000ee40000000800 */
[----:B---3--:R-:W-:-:S13]  /*2100*/  ISETP.GE.AND P1, PT, R0, 0x1, PT ;  /* 0x000000010000780c */ /* 0x008fda0003f26270 */
[----:B------:R-:W-:Y:S05]  /*2110*/  @!P1 BRA `(.L_x_36) ;  /* 0x0000000000509947 */ /* 0x000fea0003800000 */
[----:B------:R-:W-:Y:S05]  /*2120*/  @!P0 BRA `(.L_x_37) ;  /* 0x0000000000048947 */ /* 0x000fea0003800000 */
[----:B-1----:R-:W-:Y:S01]  /*2130*/  BPT.TRAP 0x1 ;  /* 0x000000040000795c */ /* 0x002fe20000300000 */
.L_x_37:
[----:B------:R-:W-:Y:S01]  /*2140*/  ISETP.NE.AND P0, PT, R89, RZ, PT ;  /* 0x000000ff5900720c */ /* 0x000fe20003f05270 */
[----:B------:R-:W-:Y:S01]  /*2150*/  BSSY B0, `(.L_x_38) ;  /* 0x000000e000007945 */ /* 0x000fe20003800000 */
[----:B------:R-:W-:-:S11]  /*2160*/  ISETP.GT.U32.AND P1, PT, R22, 0x1, PT ;  /* 0x000000011600780c */ /* 0x000fd60003f24070 */
[----:B------:R-:W-:Y:S05]  /*2170*/  @!P0 BRA `(.L_x_39) ;  /* 0x00000000002c8947 */ /* 0x000fea0003800000 */
[----:B------:R-:W-:-:S04]  /*2180*/  UISETP.LT.AND UP0, UPT, UR49, 0x1, UPT ;  /* 0x000000013100788c */ /* 0x000fc8000bf01270 */
[----:B------:R-:W-:-:S04]  /*2190*/  USEL UR6, UR49, 0x1, UP0 ;  /* 0x0000000131067887 */ /* 0x000fc80008000000 */
[----:B------:R-:W-:-:S04]  /*21a0*/  UIADD3 UR6, UR44, UR49, -UR6 ;  /* 0x000000312c067290 */ /* 0x000fc8000fffe806 */
[----:B------:R-:W-:-:S04]  /*21b0*/  UIMAD.WIDE.U32 UR4, UR6, -0x55555555, URZ ;  /* 0xaaaaaaab060478a5 */ /* 0x000fc8000f8e003f */
[----:B------:R-:W-:-:S04]  /*21c0*/  USHF.R.U32.HI UR4, URZ, 0x2, UR5 ;  /* 0x000000023f047899 */ /* 0x000fc80008011605 */
[----:B------:R-:W-:-:S04]  /*21d0*/  UIMAD UR6, UR4, -0x6, UR6 ;  /* 0xfffffffa040678a4 */ /* 0x000fc8000f8e0206 */
[----:B------:R-:W-:-:S04]  /*21e0*/  ULEA UR6, UR6, UR51, 0x3 ;  /* 0x0000003306067291 */ /* 0x000fc8000f8e183f */
[----:B------:R-:W-:-:S06]  /*21f0*/  UIADD3 UR6, UR6, 0x30, URZ ;  /* 0x0000003006067890 */ /* 0x000fcc000fffe03f */
[----:B------:R-:W-:-:S05]  /*2200*/  IMAD.U32 R3, RZ, RZ, UR6 ;  /* 0x00000006ff037e24 */ /* 0x000fca000f8e00ff */
[----:B------:R-:W-:-:S04]  /*2210*/  PRMT R0, R88, 0x654, R3 ;  /* 0x0000065458007816 */ /* 0x000fc80000000003 */
[----:B------:R3:W-:Y:S03]  /*2220*/  SYNCS.ARRIVE.TRANS64.RED.A1T0 RZ, [R0+URZ], RZ ;  /* 0x000000ff00ff79a7 */ /* 0x0007e6000810043f */
.L_x_39:
[----:B-1----:R-:W-:Y:S05]  /*2230*/  BSYNC B0 ;  /* 0x0000000000007941 */ /* 0x002fea0003800000 */
.L_x_38:
[----:B------:R-:W-:Y:S05]  /*2240*/  @P1 BRA `(.L_x_36) ;  /* 0x0000000000041947 */ /* 0x000fea0003800000 */
[----:B------:R-:W-:Y:S01]  /*2250*/  BPT.TRAP 0x1 ;  /* 0x000000040000795c */ /* 0x000fe20000300000 */
.L_x_36:
[----:B------:R-:W-:Y:S01]  /*2260*/  UIADD3 UR6, UR51, 0x200, URZ ;  /* 0x0000020033067890 */ /* 0x000fe2000fffe03f */
[----:B------:R-:W-:Y:S01]  /*2270*/  R2UR UR46, R23 ;  /* 0x00000000172e72ca */ /* 0x000fe200000e0000 */
[----:B------:R-:W-:Y:S01]  /*2280*/  UIADD3 UR54, UR49, UR44, URZ ;  /* 0x0000002c31367290 */ /* 0x000fe2000fffe03f */
[----:B------:R-:W-:Y:S01]  /*2290*/  R2UR UR45, R94 ;  /* 0x000000005e2d72ca */ /* 0x000fe200000e0000 */
[----:B------:R-:W-:Y:S02]  /*22a0*/  UISETP.GE.U32.AND UP1, UPT, UR49, 0x6, UPT ;  /* 0x000000063100788c */ /* 0x000fe4000bf26070 */
[----:B------:R-:W-:Y:S02]  /*22b0*/  ULOP3.LUT UP2, URZ, UR6, 0x1bf, URZ, 0xc0, !UPT ;  /* 0x000001bf063f7892 */ /* 0x000fe4000f84c03f */
[----:B------:R-:W-:-:S04]  /*22c0*/  UISETP.GT.U32.AND UP0, UPT, UR54, 0x5, UPT ;  /* 0x000000053600788c */ /* 0x000fc8000bf04070 */
[----:B------:R-:W-:Y:S01]  /*22d0*/  UISETP.LT.U32.AND UP0, UPT, UR49, 0x6, UP0 ;  /* 0x000000063100788c */ /* 0x000fe20008701070 */
[----:B------:R-:W-:Y:S01]  /*22e0*/  PLOP3.LUT P0, PT, PT, PT, UP2, 0x80, 0x0 ;  /* 0x000000000000781c */ /* 0x000fe20003f0f028 */
[----:B------:R-:W-:Y:S02]  /*22f0*/  USHF.L.U32 UR46, UR46, 0x7, URZ ;  /* 0x000000072e2e7899 */ /* 0x000fe4000800063f */
[----:B------:R-:W-:Y:S02]  /*2300*/  @UP1 UIMAD.WIDE.U32 UR4, UR54, -0x55555555, URZ ;  /* 0xaaaaaaab360418a5 */ /* 0x000fe4000f8e003f */
[----:B------:R-:W-:Y:S02]  /*2310*/  USEL UR6, URZ, 0x1, !UP0 ;  /* 0x000000013f067887 */ /* 0x000fe4000c000000 */
[----:B------:R-:W-:Y:S02]  /*2320*/  @UP1 USHF.R.U32.HI UR4, URZ, 0x2, UR5 ;  /* 0x000000023f041899 */ /* 0x000fe40008011605 */
[----:B------:R-:W-:-:S02]  /*2330*/  ULOP3.LUT UR48, UR48, UR6, URZ, 0x3c, !UPT ;  /* 0x0000000630307292 */ /* 0x000fc4000f8e3c3f */
[----:B------:R-:W-:Y:S02]  /*2340*/  USHF.L.U32 UR45, UR45, 0x7, URZ ;  /* 0x000000072d2d7899 */ /* 0x000fe4000800063f */
[----:B------:R-:W-:Y:S01]  /*2350*/  @UP1 ULOP3.LUT UR48, UR48, 0x1, UR4, 0x78, !UPT ;  /* 0x0000000130301892 */ /* 0x000fe2000f8e7804 */
[----:B------:R-:W-:Y:S11]  /*2360*/  @!P0 BRA `(.L_x_40) ;  /* 0x00000000007c8947 */ /* 0x000ff60003800000 */
[----:B------:R-:W-:Y:S01]  /*2370*/  MOV R23, 0x0 ;  /* 0x0000000000177802 */ /* 0x000fe20000000f00 */
[----:B------:R-:W-:Y:S01]  /*2380*/  ULDC.64 UR4, c[0x4][0x80] ;  /* 0x0100200000047ab9 */ /* 0x000fe20000000a00 */
[----:B------:R-:W-:Y:S01]  /*2390*/  ULDC.64 UR6, c[0x4][0x10] ;  /* 0x0100040000067ab9 */ /* 0x000fe20000000a00 */
[----:B--2---:R-:W-:Y:S01]  /*23a0*/  MOV R4, UR4 ;  /* 0x0000000400047c02 */ /* 0x004fe20008000f00 */
[----:B------:R2:W4:Y:S01]  /*23b0*/  LDC.64 R14, c[0x4][R23] ;  /* 0x01000000170e7b82 */ /* 0x0005220000000a00 */
        /* <DEDUP_REMOVED lines=10> */
[----:B-1-345:R-:W-:Y:S05]  /*2460*/  CALL.ABS.NOINC R14 ;  /* 0x000000000e007343 */ /* 0x03afea0003c00000 */
.L_x_41:
[----:B------:R1:W2:Y:S01]  /*2470*/  LDC.64 R14, c[0x4][R23] ;  /* 0x01000000170e7b82 */ /* 0x0002a20000000a00 */
[----:B------:R-:W-:Y:S01]  /*2480*/  ULDC.64 UR4, c[0x4][0x80] ;  /* 0x0100200000047ab9 */ /* 0x000fe20000000a00 */
[----:B------:R-:W-:Y:S01]  /*2490*/  ULDC.64 UR6, c[0x4][0x10] ;  /* 0x0100040000067ab9 */ /* 0x000fe20000000a00 */
[----:B------:R-:W-:Y:S02]  /*24a0*/  IMAD.U32 R4, RZ, RZ, UR4 ;  /* 0x00000004ff047e24 */ /* 0x000fe4000f8e00ff */
[----:B------:R-:W-:Y:S01]  /*24b0*/  IMAD.U32 R5, RZ, RZ, UR5 ;  /* 0x00000005ff057e24 */ /* 0x000fe2000f8e00ff */
[----:B------:R-:W-:Y:S01]  /*24c0*/  ULDC.64 UR4, c[0x4][0x88] ;  /* 0x0100220000047ab9 */ /* 0x000fe20000000a00 */
[----:B------:R-:W-:Y:S01]  /*24d0*/  IMAD.U32 R10, RZ, RZ, UR6 ;  /* 0x00000006ff0a7e24 */ /* 0x000fe2000f8e00ff */
[----:B------:R-:W-:Y:S01]  /*24e0*/  MOV R7, UR5 ;  /* 0x0000000500077c02 */ /* 0x000fe20008000f00 */
[----:B------:R-:W-:Y:S02]  /*24f0*/  IMAD.U32 R6, RZ, RZ, UR4 ;  /* 0x00000004ff067e24 */ /* 0x000fe4000f8e00ff */
[----:B------:R-:W-:-:S02]  /*2500*/  IMAD.U32 R11, RZ, RZ, UR7 ;  /* 0x00000007ff0b7e24 */ /* 0x000fc4000f8e00ff */
[----:B------:R-:W-:Y:S02]  /*2510*/  IMAD.MOV.U32 R8, RZ, RZ, 0x70 ;  /* 0x00000070ff087424 */ /* 0x000fe400078e00ff */
[----:B------:R-:W-:Y:S02]  /*2520*/  IMAD.MOV.U32 R12, RZ, RZ, 0x1 ;  /* 0x00000001ff0c7424 */ /* 0x000fe400078e00ff */
[----:B-1----:R-:W-:-:S07]  /*2530*/  IMAD.MOV.U32 R13, RZ, RZ, RZ ;  /* 0x000000ffff0d7224 */ /* 0x002fce00078e00ff */
[----:B------:R-:W-:-:S07]  /*2540*/  LEPC R20, `(.L_x_40) ;  /* 0x000000001014794e */ /* 0x000fce0000000000 */
[----:B--2---:R-:W-:Y:S05]  /*2550*/  CALL.ABS.NOINC R14 ;  /* 0x000000000e007343 */ /* 0x004fea0003c00000 */
.L_x_40:
[----:B------:R-:W-:Y:S02]  /*2560*/  ULDC.64 UR4, c[0x0][0x590] ;  /* 0x0001640000047ab9 */ /* 0x000fe40000000a00 */
[----:B------:R-:W-:Y:S01]  /*2570*/  MOV R118, UR4 ;  /* 0x0000000400767c02 */ /* 0x000fe20008000f00 */
[----:B------:R-:W-:-:S03]  /*2580*/  IMAD.U32 R119, RZ, RZ, UR5 ;  /* 0x00000005ff777e24 */ /* 0x000fc6000f8e00ff */
[----:B------:R-:W-:-:S04]  /*2590*/  ISETP.NE.U32.AND P2, PT, R118, RZ, PT ;  /* 0x000000ff7600720c */ /* 0x000fc80003f45070 */
[----:B------:R-:W-:-:S13]  /*25a0*/  ISETP.NE.AND.EX P2, PT, R119, RZ, PT, P2 ;  /* 0x000000ff7700720c */ /* 0x000fda0003f45320 */
[----:B------:R-:W-:Y:S05]  /*25b0*/  @!P2 BRA `(.L_x_42) ;  /* 0x000000000034a947 */ /* 0x000fea0003800000 */
[----:B------:R-:W-:Y:S02]  /*25c0*/  ULDC.64 UR4, c[0x0][0x588] ;  /* 0x0001620000047ab9 */ /* 0x000fe40000000a00 */
[----:B------:R-:W-:-:S04]  /*25d0*/  ISETP.NE.U32.AND P0, PT, RZ, UR4, PT ;  /* 0x00000004ff007c0c */ /* 0x000fc8000bf05070 */
[----:B------:R-:W-:-:S13]  /*25e0*/  ISETP.NE.AND.EX P0, PT, RZ, UR5, PT, P0 ;  /* 0x00000005ff007c0c */ /* 0x000fda000bf05300 */
[----:B------:R-:W-:Y:S05]  /*25f0*/  @!P0 BRA `(.L_x_43) ;  /* 0x0000000000188947 */ /* 0x000fea0003800000 */
[----:B--2---:R-:W2:Y:S01]  /*2600*/  LDC.64 R4, c[0x0][0x588] ;  /* 0x00016200ff047b82 */ /* 0x004ea20000000a00 */
[----:B------:R-:W-:-:S04]  /*2610*/  IMAD R3, R118, UR47, RZ ;  /* 0x0000002f76037c24 */ /* 0x000fc8000f8e02ff */
[----:B--2---:R-:W-:-:S05]  /*2620*/  IMAD.WIDE R4, R3, 0x4, R4 ;  /* 0x0000000403047825 */ /* 0x004fca00078e0204 */
[----:B-----5:R4:W5:Y:S01]  /*2630*/  LDG.E R91, desc[UR40][R4.64] ;  /* 0x00000028045b7981 */ /* 0x020962000c1e1900 */
[----:B------:R-:W-:Y:S01]  /*2640*/  IMAD.MOV.U32 R90, RZ, RZ, 0x1 ;  /* 0x00000001ff5a7424 */ /* 0x000fe200078e00ff */
[----:B------:R-:W-:Y:S06]  /*2650*/  BRA `(.L_x_42) ;  /* 0x00000000000c7947 */ /* 0x000fec0003800000 */
.L_x_43:
[----:B------:R-:W-:Y:S01]  /*2660*/  ULDC UR4, c[0x0][0x580] ;  /* 0x0001600000047ab9 */ /* 0x000fe20000000800 */
[----:B------:R-:W-:Y:S02]  /*2670*/  IMAD.MOV.U32 R90, RZ, RZ, 0x1 ;  /* 0x00000001ff5a7424 */ /* 0x000fe400078e00ff */
[----:B-----5:R-:W-:-:S07]  /*2680*/  IMAD.U32 R91, RZ, RZ, UR4 ;  /* 0x00000004ff5b7e24 */ /* 0x020fce000f8e00ff */
.L_x_42:
[----:B------:R-:W1:Y:S02]  /*2690*/  LDC.64 R6, c[0x0][0x5b0] ;  /* 0x00016c00ff067b82 */ /* 0x000e640000000a00 */
[----:B-1----:R-:W-:-:S04]  /*26a0*/  ISETP.NE.U32.AND P0, PT, R6, RZ, PT ;  /* 0x000000ff0600720c */ /* 0x002fc80003f05070 */
[----:B------:R-:W-:-:S13]  /*26b0*/  ISETP.NE.AND.EX P0, PT, R7, RZ, PT, P0 ;  /* 0x000000ff0700720c */ /* 0x000fda0003f05300 */
[----:B------:R-:W-:Y:S05]  /*26c0*/  @!P0 BRA `(.L_x_44) ;  /* 0x00000000002c8947 */ /* 0x000fea0003800000 */
[----:B------:R-:W-:Y:S02]  /*26d0*/  ULDC.64 UR4, c[0x0][0x5a8] ;  /* 0x00016a0000047ab9 */ /* 0x000fe40000000a00 */
[----:B------:R-:W-:-:S04]  /*26e0*/  ISETP.NE.U32.AND P0, PT, RZ, UR4, PT ;  /* 0x00000004ff007c0c */ /* 0x000fc8000bf05070 */
[----:B------:R-:W-:-:S13]  /*26f0*/  ISETP.NE.AND.EX P0, PT, RZ, UR5, PT, P0 ;  /* 0x00000005ff007c0c */ /* 0x000fda000bf05300 */
[----:B------:R-:W-:Y:S05]  /*2700*/  @!P0 BRA `(.L_x_45) ;  /* 0x0000000000148947 */ /* 0x000fea0003800000 */
[----:B--2-4-:R-:W1:Y:S01]  /*2710*/  LDC.64 R4, c[0x0][0x5a8] ;  /* 0x00016a00ff047b82 */ /* 0x014e620000000a00 */
[----:B------:R-:W-:-:S04]  /*2720*/  IMAD R3, R6, UR47, RZ ;  /* 0x0000002f06037c24 */ /* 0x000fc8000f8e02ff */
[----:B-1----:R-:W-:-:S05]  /*2730*/  IMAD.WIDE R4, R3, 0x4, R4 ;  /* 0x0000000403047825 */ /* 0x002fca00078e0204 */
[----:B-----5:R1:W5:Y:S01]  /*2740*/  LDG.E R92, desc[UR40][R4.64] ;  /* 0x00000028045c7981 */ /* 0x020362000c1e1900 */
[----:B------:R-:W-:Y:S05]  /*2750*/  BRA `(.L_x_44) ;  /* 0x0000000000087947 */ /* 0x000fea0003800000 */
.L_x_45:
[----:B------:R-:W-:Y:S02]  /*2760*/  ULDC UR4, c[0x0][0x5a0] ;  /* 0x0001680000047ab9 */ /* 0x000fe40000000800 */
[----:B-----5:R-:W-:-:S07]  /*2770*/  IMAD.U32 R92, RZ, RZ, UR4 ;  /* 0x00000004ff5c7e24 */ /* 0x020fce000f8e00ff */
.L_x_44:
[----:B------:R-:W-:Y:S01]  /*2780*/  ULDC.64 UR4, c[0x0][0x588] ;  /* 0x0001620000047ab9 */ /* 0x000fe20000000a00 */
[----:B------:R-:W-:Y:S01]  /*2790*/  ISETP.NE.U32.AND P1, PT, R118, RZ, PT ;  /* 0x000000ff7600720c */ /* 0x000fe20003f25070 */
[----:B------:R-:W-:Y:S02]  /*27a0*/  UISETP.NE.U32.AND UP0, UPT, UR4, URZ, UPT ;  /* 0x0000003f0400728c */ /* 0x000fe4000bf05070 */
[----:B------:R-:W-:Y:S02]  /*27b0*/  ISETP.NE.U32.AND P3, PT, RZ, UR4, PT ;  /* 0x00000004ff007c0c */ /* 0x000fe4000bf65070 */
[----:B------:R-:W-:Y:S01]  /*27c0*/  ISETP.NE.AND.EX P5, PT, R119, RZ, PT, P1 ;  /* 0x000000ff7700720c */ /* 0x000fe20003fa5310 */
[----:B------:R-:W-:Y:S02]  /*27d0*/  UISETP.NE.AND.EX UP0, UPT, UR5, URZ, UPT, UP0 ;  /* 0x0000003f0500728c */ /* 0x000fe4000bf05300 */
[----:B------:R-:W-:Y:S02]  /*27e0*/  ISETP.NE.AND.EX P3, PT, RZ, UR5, PT, P3 ;  /* 0x00000005ff007c0c */ /* 0x000fe4000bf65330 */
[----:B------:R-:W-:-:S02]  /*27f0*/  PLOP3.LUT P0, PT, PT, PT, PT, 0x8, 0x0 ;  /* 0x000000000000781c */ /* 0x000fc40003f0e170 */
[----:B------:R-:W-:-:S04]  /*2800*/  PLOP3.LUT P4, PT, PT, PT, UP0, 0x80, 0x0 ;  /* 0x000000000000781c */ /* 0x000fc80003f8f008 */
[----:B------:R-:W-:-:S05]  /*2810*/  PLOP3.LUT P4, PT, P4, PT, PT, 0x8, 0x0 ;  /* 0x000000000000781c */ /* 0x000fca000278e170 */
[----:B------:R-:W-:Y:S08]  /*2820*/  @P3 BRA P5, `(.L_x_46) ;  /* 0x0000000000243947 */ /* 0x000ff00002800000 */
[----:B------:R-:W-:Y:S04]  /*2830*/  BSSY B0, `(.L_x_46) ;  /* 0x0000008000007945 */ /* 0x000fe80003800000 */
[----:B------:R-:W-:Y:S05]  /*2840*/  @!P2 BRA `(.L_x_47) ;  /* 0x000000000014a947 */ /* 0x000fea0003800000 */
[----:B------:R-:W-:Y:S02]  /*2850*/  LOP3.LUT P3, RZ, R90, 0xff, RZ, 0xc0, !PT ;  /* 0x000000ff5aff7812 */ /* 0x000fe4000786c0ff */
[----:B------:R-:W-:-:S11]  /*2860*/  PLOP3.LUT P0, PT, P4, PT, PT, 0x80, 0x0 ;  /* 0x000000000000781c */ /* 0x000fd6000270f070 */
[----:B------:R-:W-:Y:S05]  /*2870*/  @!P3 BRA `(.L_x_48) ;  /* 0x00000000000cb947 */ /* 0x000fea0003800000 */
[----:B-----5:R-:W-:Y:S01]  /*2880*/  FSETP.EQ.AND P0, PT, R91, RZ, PT ;  /* 0x000000ff5b00720b */ /* 0x020fe20003f02000 */
[----:B------:R-:W-:-:S12]  /*2890*/  BRA `(.L_x_48) ;  /* 0x0000000000047947 */ /* 0x000fd80003800000 */
.L_x_47:
[----:B-----5:R-:W-:-:S13]  /*28a0*/  FSETP.EQ.AND P0, PT, R91, RZ, PT ;  /* 0x000000ff5b00720b */ /* 0x020fda0003f02000 */
.L_x_48:
[----:B------:R-:W-:Y:S05]  /*28b0*/  BSYNC B0 ;  /* 0x0000000000007941 */ /* 0x000fea0003800000 */
.L_x_46:
[----:B------:R-:W-:Y:S04]  /*28c0*/  BSSY B0, `(.L_x_49) ;  /* 0x0000007000007945 */ /* 0x000fe80003800000 */
[----:B------:R-:W-:Y:S05]  /*28d0*/  @!P2 BRA `(.L_x_50) ;  /* 0x000000000010a947 */ /* 0x000fea0003800000 */
[----:B------:R-:W-:-:S13]  /*28e0*/  LOP3.LUT P2, RZ, R90, 0xff, RZ, 0xc0, !PT ;  /* 0x000000ff5aff7812 */ /* 0x000fda000784c0ff */
[----:B------:R-:W-:Y:S05]  /*28f0*/  @!P2 BRA `(.L_x_51) ;  /* 0x00000000000ca947 */ /* 0x000fea0003800000 */
[----:B-----5:R-:W-:Y:S01]  /*2900*/  FSETP.EQ.AND P4, PT, R91, RZ, PT ;  /* 0x000000ff5b00720b */ /* 0x020fe20003f82000 */
[----:B------:R-:W-:-:S12]  /*2910*/  BRA `(.L_x_51) ;  /* 0x0000000000047947 */ /* 0x000fd80003800000 */
.L_x_50:
[----:B-----5:R-:W-:-:S13]  /*2920*/  FSETP.EQ.AND P4, PT, R91, RZ, PT ;  /* 0x000000ff5b00720b */ /* 0x020fda0003f82000 */
.L_x_51:
[----:B------:R-:W-:Y:S05]  /*2930*/  BSYNC B0 ;  /* 0x0000000000007941 */ /* 0x000fea0003800000 */
.L_x_49:
[----:B------:R-:W-:Y:S01]  /*2940*/  BSSY B0, `(.L_x_52) ;  /* 0x0000029000007945 */ /* 0x000fe20003800000 */
[----:B------:R-:W-:Y:S02]  /*2950*/  LOP3.LUT R93, R93, 0x1, RZ, 0x3c, !PT ;  /* 0x000000015d5d7812 */ /* 0x000fe400078e3cff */
[----:B------:R-:W-:Y:S02]  /*2960*/  CS2R R6, SRZ ;  /* 0x0000000000067805 */ /* 0x000fe4000001ff00 */
[----:B------:R-:W-:Y:S02]  /*2970*/  MOV R21, RZ ;  /* 0x000000ff00157202 */ /* 0x000fe40000000f00 */
[----:B-12-4-:R-:W-:Y:S02]  /*2980*/  CS2R R4, SRZ ;  /* 0x0000000000047805 */ /* 0x016fe4000001ff00 */
[----:B------:R-:W-:Y:S02]  /*2990*/  CS2R R10, SRZ ;  /* 0x00000000000a7805 */ /* 0x000fe4000001ff00 */
[----:B------:R-:W-:Y:S01]  /*29a0*/  CS2R R8, SRZ ;  /* 0x0000000000087805 */ /* 0x000fe2000001ff00 */
[----:B------:R-:W-:Y:S06]  /*29b0*/  @P0 BRA `(.L_x_53) ;  /* 0x0000000000840947 */ /* 0x000fec0003800000 */
[----:B------:R-:W-:-:S13]  /*29c0*/  ISETP.NE.AND P2, PT, R115, 0x3, PT ;  /* 0x000000037300780c */ /* 0x000fda0003f45270 */
[----:B------:R-:W-:Y:S05]  /*29d0*/  @!P2 BRA `(.L_x_54) ;  /* 0x000000000004a947 */ /* 0x000fea0003800000 */
[----:B------:R-:W-:Y:S01]  /*29e0*/  BPT.TRAP 0x1 ;  /* 0x000000040000795c */ /* 0x000fe20000300000 */
.L_x_54:
[----:B---3--:R-:W-:Y:S01]  /*29f0*/  SHF.L.U32 R0, R93, 0x1f, RZ ;  /* 0x0000001f5d007819 */ /* 0x008fe200000006ff */
[----:B------:R-:W-:Y:S01]  /*2a00*/  BSSY B1, `(.L_x_55) ;  /* 0x0000005000017945 */ /* 0x000fe20003800000 */
[----:B------:R-:W-:Y:S02]  /*2a10*/  IMAD.MOV.U32 R21, RZ, RZ, 0x1 ;  /* 0x00000001ff157424 */ /* 0x000fe400078e00ff */
[----:B------:R-:W1:Y:S01]  /*2a20*/  SYNCS.PHASECHK.TRANS64.TRYWAIT P2, [UR51+0x60], R0 ;  /* 0x00006000ff0075a7 */ /* 0x000e620008040173 */
[----:B------:R-:W-:Y:S01]  /*2a30*/  IMAD.MOV.U32 R6, RZ, RZ, RZ ;  /* 0x000000ffff067224 */ /* 0x000fe200078e00ff */
[----:B-1----:R-:W-:Y:S06]  /*2a40*/  @!P2 BRA `(.L_x_56) ;  /* 0x000000b40044a947 */ /* 0x002fec0003800000 */
.L_x_173:
[----:B------:R-:W-:Y:S05]  /*2a50*/  BSYNC B1 ;  /* 0x0000000000017941 */ /* 0x000fea0003800000 */
.L_x_55:
[----:B------:R-:W-:Y:S02]  /*2a60*/  CS2R R4, SRZ ;  /* 0x0000000000047805 */ /* 0x000fe4000001ff00 */
[----:B------:R-:W-:Y:S02]  /*2a70*/  CS2R R10, SRZ ;  /* 0x00000000000a7805 */ /* 0x000fe4000001ff00 */
[----:B------:R-:W-:Y:S01]  /*2a80*/  CS2R R8, SRZ ;  /* 0x0000000000087805 */ /* 0x000fe2000001ff00 */
[----:B------:R-:W-:Y:S06]  /*2a90*/  @P4 BRA `(.L_x_53) ;  /* 0x00000000004c4947 */ /* 0x000fec0003800000 */
[C---:B-1----:R-:W-:Y:S01]  /*2aa0*/  IMAD.SHL.U32 R0, R18.reuse, 0x10, RZ ;  /* 0x0000001012007824 */ /* 0x042fe200078e00ff */
[----:B------:R-:W-:Y:S01]  /*2ab0*/  SHF.R.U32.HI R5, RZ, 0x1, R18 ;  /* 0x00000001ff057819 */ /* 0x000fe20000011612 */
[C---:B------:R-:W-:Y:S01]  /*2ac0*/  IMAD.SHL.U32 R3, R18.reuse, 0x20, RZ ;  /* 0x0000002012037824 */ /* 0x040fe200078e00ff */
[----:B------:R-:W-:Y:S01]  /*2ad0*/  SHF.L.U32 R7, R18, 0x2, RZ ;  /* 0x0000000212077819 */ /* 0x000fe200000006ff */
[----:B------:R-:W-:Y:S05]  /*2ae0*/  WARPSYNC.ALL ;  /* 0x0000000000007948 */ /* 0x000fea0003800000 */
[----:B------:R-:W-:Y:S02]  /*2af0*/  LOP3.LUT R0, R0, 0xe00, RZ, 0xc0, !PT ;  /* 0x00000e0000007812 */ /* 0x000fe400078ec0ff */
[----:B------:R-:W-:-:S02]  /*2b00*/  LOP3.LUT R4, R3, 0xc0, RZ, 0xc0, !PT ;  /* 0x000000c003047812 */ /* 0x000fc400078ec0ff */
[----:B------:R-:W-:Y:S02]  /*2b10*/  LOP3.LUT R0, R0, 0x20, R3, 0xf8, !PT ;  /* 0x0000002000007812 */ /* 0x000fe400078ef803 */
[----:B------:R-:W-:Y:S02]  /*2b20*/  LOP3.LUT R4, R4, 0x8, R5, 0xf8, !PT ;  /* 0x0000000804047812 */ /* 0x000fe400078ef805 */
[----:B------:R-:W-:Y:S02]  /*2b30*/  LOP3.LUT R0, R0, 0x100, R3, 0xf8, !PT ;  /* 0x0000010000007812 */ /* 0x000fe400078ef803 */
[----:B------:R-:W-:Y:S02]  /*2b40*/  LOP3.LUT R7, R4, 0x18, R7, 0x78, !PT ;  /* 0x0000001804077812 */ /* 0x000fe400078e7807 */
[----:B------:R-:W-:Y:S02]  /*2b50*/  LOP3.LUT P2, RZ, R18, 0x4, RZ, 0xc0, !PT ;  /* 0x0000000412ff7812 */ /* 0x000fe4000784c0ff */
[----:B------:R-:W-:-:S04]  /*2b60*/  LOP3.LUT R0, R0, R7, RZ, 0xfc, !PT ;  /* 0x0000000700007212 */ /* 0x000fc800078efcff */
[----:B------:R-:W-:-:S05]  /*2b70*/  LEA R0, R0, UR51, 0x1 ;  /* 0x0000003300007c11 */ /* 0x000fca000f8e08ff */
[C---:B------:R-:W-:Y:S01]  /*2b80*/  VIADD R3, R0.reuse, 0x200 ;  /* 0x0000020000037836 */ /* 0x040fe20000000000 */
[----:B------:R2:W4:Y:S01]  /*2b90*/  LDSM.16.M88.4 R8, [R0+0x200] ;  /* 0x000200000008783b */ /* 0x0005220000000200 */
[----:B------:R-:W-:Y:S02]  /*2ba0*/  VIADD R4, R0, 0x220 ;  /* 0x0000022000047836 */ /* 0x000fe40000000000 */
[----:B------:R-:W-:-:S06]  /*2bb0*/  @P2 VIADD R4, R3, 0xffffffe0 ;  /* 0xffffffe003042836 */ /* 0x000fcc0000000000 */
[----:B--2---:R-:W1:Y:S02]  /*2bc0*/  LDSM.16.M88.4 R4, [R4] ;  /* 0x000000000404783b */ /* 0x004e640000000200 */
.L_x_53:
[----:B------:R-:W-:Y:S05]  /*2bd0*/  BSYNC B0 ;  /* 0x0000000000007941 */ /* 0x000fea0003800000 */
.L_x_52:
[----:B-1-34-:R-:W-:Y:S01]  /*2be0*/  IMAD.U32 R0, R9, 0x10000, RZ ;  /* 0x0001000009007824 */ /* 0x01afe200078e00ff */
[----:B------:R-:W-:Y:S01]  /*2bf0*/  SHF.R.U32.HI R132, RZ, 0x1, R18 ;  /* 0x00000001ff847819 */ /* 0x000fe20000011612 */
[----:B------:R-:W-:Y:S01]  /*2c00*/  IMAD.MOV.U32 R3, RZ, RZ, 0x3aae005b ;  /* 0x3aae005bff037424 */ /* 0x000fe200078e00ff */
[----:B------:R-:W-:Y:S05]  /*2c10*/  WARPSYNC.ALL ;  /* 0x0000000000007948 */ /* 0x000fea0003800000 */
[----:B-----5:R-:W-:Y:S01]  /*2c20*/  FMUL R23, R91, R0 ;  /* 0x000000005b177220 */ /* 0x020fe20000400000 */
[----:B------:R-:W-:Y:S01]  /*2c30*/  MOV R0, 0x38eb4c3a ;  /* 0x38eb4c3a00007802 */ /* 0x000fe20000000f00 */
[----:B------:R-:W-:Y:S01]  /*2c40*/  IMAD.MOV.U32 R12, RZ, RZ, 0x3c09919f ;  /* 0x3c09919fff0c7424 */ /* 0x000fe200078e00ff */
[----:B------:R-:W-:Y:S01]  /*2c50*/  BSSY B0, `(.L_x_57) ;  /* 0x00001ee000007945 */ /* 0x000fe20003800000 */
[----:B------:R-:W-:Y:S01]  /*2c60*/  FFMA R94, R92, R26, R23 ;  /* 0x0000001a5c5e7223 */ /* 0x000fe20000000017 */
[----:B------:R-:W-:-:S03]  /*2c70*/  IMAD.MOV.U32 R14, RZ, RZ, 0x3e235519 ;  /* 0x3e235519ff0e7424 */ /* 0x000fc600078e00ff */
[----:B------:R-:W-:-:S04]  /*2c80*/  FMUL R100, R94, 0.70710676908493041992 ;  /* 0x3f3504f35e647820 */ /* 0x000fc80000400000 */
[C---:B------:R-:W-:Y:S01]  /*2c90*/  FMUL R13, R100.reuse, R100 ;  /* 0x00000064640d7220 */ /* 0x040fe20000400000 */
[----:B------:R-:W-:-:S04]  /*2ca0*/  FSETP.GE.AND P2, PT, |R100|, 1.0029599666595458984, PT ;  /* 0x3f8060fe6400780b */ /* 0x000fc80003f46200 */
[----:B------:R-:W-:Y:S01]  /*2cb0*/  FSEL R26, |R100|, R13, P2 ;  /* 0x0000000d641a7208 */ /* 0x000fe20001000200 */
[----:B------:R-:W-:Y:S01]  /*2cc0*/  IMAD.MOV.U32 R13, RZ, RZ, 0x3d24d99a ;  /* 0x3d24d99aff0d7424 */ /* 0x000fe200078e00ff */
[----:B------:R-:W-:Y:S02]  /*2cd0*/  FSEL R15, R0, 8.4834944573231041431e-05, P2 ;  /* 0x38b1e96a000f7808 */ /* 0x000fe40001000000 */
[----:B------:R-:W-:Y:S02]  /*2ce0*/  FSEL R95, -R3, -0.00082130916416645050049, P2 ;  /* 0xba574d20035f7808 */ /* 0x000fe40001000100 */
[----:B------:R-:W-:Y:S02]  /*2cf0*/  FSEL R20, R12, 0.0052134888246655464172, P2 ;  /* 0x3baad5ea0c147808 */ /* 0x000fe40001000000 */
[----:B------:R-:W-:Y:S01]  /*2d00*/  FSEL R96, -R13, -0.026868773624300956726, P2 ;  /* 0xbcdc1be70d607808 */ /* 0x000fe20001000100 */
[----:B------:R-:W-:Y:S01]  /*2d10*/  FFMA R15, R26, R15, R95 ;  /* 0x0000000f1a0f7223 */ /* 0x000fe2000000005f */
[----:B------:R-:W-:-:S03]  /*2d20*/  FSEL R98, R14, 0.11284004896879196167, P2 ;  /* 0x3de718af0e627808 */ /* 0x000fc60001000000 */
[C---:B------:R-:W-:Y:S01]  /*2d30*/  FFMA R95, R26.reuse, R15, R20 ;  /* 0x0000000f1a5f7223 */ /* 0x040fe20000000014 */
[----:B------:R-:W-:Y:S01]  /*2d40*/  MOV R15, 0x3f69b4f9 ;  /* 0x3f69b4f9000f7802 */ /* 0x000fe20000000f00 */
[----:B------:R-:W-:Y:S02]  /*2d50*/  IMAD.MOV.U32 R20, RZ, RZ, 0x3f210a14 ;  /* 0x3f210a14ff147424 */ /* 0x000fe400078e00ff */
[----:B------:R-:W-:Y:S01]  /*2d60*/  FFMA R95, R26, R95, R96 ;  /* 0x0000005f1a5f7223 */ /* 0x000fe20000000060 */
[----:B------:R-:W-:-:S03]  /*2d70*/  FSEL R96, R15, -0.37612664699554443359, P2 ;  /* 0xbec093ac0f607808 */ /* 0x000fc60001000000 */
[----:B------:R-:W-:Y:S01]  /*2d80*/  FFMA R95, R26, R95, R98 ;  /* 0x0000005f1a5f7223 */ /* 0x000fe20000000062 */
[----:B------:R-:W-:-:S03]  /*2d90*/  FSEL R98, R20, 0.12837915122509002686, P2 ;  /* 0x3e0375d314627808 */ /* 0x000fc60001000000 */
[----:B------:R-:W-:Y:S01]  /*2da0*/  FFMA R95, R26, R95, R96 ;  /* 0x0000005f1a5f7223 */ /* 0x000fe20000000060 */
[----:B------:R-:W-:-:S03]  /*2db0*/  FSEL R96, -|R100|, R100, P2 ;  /* 0x0000006464607208 */ /* 0x000fc60001000300 */
[----:B------:R-:W-:Y:S01]  /*2dc0*/  FFMA R95, R26, R95, R98 ;  /* 0x0000005f1a5f7223 */ /* 0x000fe20000000062 */
[----:B------:R-:W-:Y:S01]  /*2dd0*/  LOP3.LUT R26, R9, 0xffff0000, RZ, 0xc0, !PT ;  /* 0xffff0000091a7812 */ /* 0x000fe200078ec0ff */
[C---:B------:R-:W-:Y:S01]  /*2de0*/  IMAD.U32 R98, R10.reuse, 0x10000, RZ ;  /* 0x000100000a627824 */ /* 0x040fe200078e00ff */
[----:B------:R-:W-:Y:S01]  /*2df0*/  LOP3.LUT R10, R10, 0xffff0000, RZ, 0xc0, !PT ;  /* 0xffff00000a0a7812 */ /* 0x000fe200078ec0ff */
[----:B------:R-:W-:Y:S02]  /*2e00*/  FFMA R96, R95, R96, R96 ;  /* 0x000000605f607223 */ /* 0x000fe40000000060 */
[C---:B------:R-:W-:Y:S01]  /*2e10*/  FMUL R97, R91.reuse, R26 ;  /* 0x0000001a5b617220 */ /* 0x040fe20000400000 */
[C---:B------:R-:W-:Y:S01]  /*2e20*/  FMUL R95, R91.reuse, R98 ;  /* 0x000000625b5f7220 */ /* 0x040fe20000400000 */
[----:B------:R-:W1:Y:S01]  /*2e30*/  @P2 MUFU.EX2 R99, R96 ;  /* 0x0000006000632308 */ /* 0x000e620000000800 */
[----:B------:R-:W-:Y:S01]  /*2e40*/  FMUL R26, R91, R10 ;  /* 0x0000000a5b1a7220 */ /* 0x000fe20000400000 */
[C---:B------:R-:W-:Y:S01]  /*2e50*/  FFMA R9, R92.reuse, R27, R97 ;  /* 0x0000001b5c097223 */ /* 0x040fe20000000061 */
[----:B------:R-:W-:-:S02]  /*2e60*/  FFMA R28, R92, R28, R95 ;  /* 0x0000001c5c1c7223 */ /* 0x000fc4000000005f */
[----:B------:R-:W-:Y:S01]  /*2e70*/  FFMA R10, R92, R29, R26 ;  /* 0x0000001d5c0a7223 */ /* 0x000fe2000000001a */
[C---:B------:R-:W-:Y:S01]  /*2e80*/  FMUL R116, R9.reuse, 0.70710676908493041992 ;  /* 0x3f3504f309747820 */ /* 0x040fe20000400000 */
[----:B------:R-:W-:Y:S01]  /*2e90*/  FMUL R120, R28, 0.70710676908493041992 ;  /* 0x3f3504f31c787820 */ /* 0x000fe20000400000 */
[----:B------:R-:W-:Y:S01]  /*2ea0*/  FMUL R9, R9, 0.5 ;  /* 0x3f00000009097820 */ /* 0x000fe20000400000 */
[----:B------:R-:W-:Y:S01]  /*2eb0*/  FMUL R122, R10, 0.70710676908493041992 ;  /* 0x3f3504f30a7a7820 */ /* 0x000fe20000400000 */
[----:B------:R-:W-:Y:S01]  /*2ec0*/  FMUL R27, R116, R116 ;  /* 0x00000074741b7220 */ /* 0x000fe20000400000 */
[C---:B------:R-:W-:Y:S01]  /*2ed0*/  FMUL R29, R120.reuse, R120 ;  /* 0x00000078781d7220 */ /* 0x040fe20000400000 */
[----:B------:R-:W-:Y:S01]  /*2ee0*/  FSETP.GE.AND P3, PT, |R120|, 1.0029599666595458984, PT ;  /* 0x3f8060fe7800780b */ /* 0x000fe20003f66200 */
[C---:B------:R-:W-:Y:S01]  /*2ef0*/  FMUL R101, R122.reuse, R122 ;  /* 0x0000007a7a657220 */ /* 0x040fe20000400000 */
[----:B------:R-:W-:Y:S02]  /*2f00*/  FSETP.GE.AND P5, PT, |R122|, 1.0029599666595458984, PT ;  /* 0x3f8060fe7a00780b */ /* 0x000fe40003fa6200 */
[----:B------:R-:W-:Y:S01]  /*2f10*/  FSEL R102, R0, 8.4834944573231041431e-05, P3 ;  /* 0x38b1e96a00667808 */ /* 0x000fe20001800000 */
[----:B-1----:R-:W-:Y:S01]  /*2f20*/  @P2 FADD R99, -R99, 1 ;  /* 0x3f80000063632421 */ /* 0x002fe20000000100 */
[----:B------:R-:W-:-:S02]  /*2f30*/  FSEL R104, -R3, -0.00082130916416645050049, P3 ;  /* 0xba574d2003687808 */ /* 0x000fc40001800100 */
[----:B------:R-:W-:Y:S02]  /*2f40*/  FSEL R101, |R122|, R101, P5 ;  /* 0x000000657a657208 */ /* 0x000fe40002800200 */
[----:B------:R-:W-:Y:S02]  /*2f50*/  @P2 LOP3.LUT R96, R99, 0x80000000, R100, 0xb8, !PT ;  /* 0x8000000063602812 */ /* 0x000fe400078eb864 */
[----:B------:R-:W-:Y:S02]  /*2f60*/  FSETP.GE.AND P2, PT, |R116|, 1.0029599666595458984, PT ;  /* 0x3f8060fe7400780b */ /* 0x000fe40003f46200 */
[----:B------:R-:W-:Y:S01]  /*2f70*/  FSEL R99, |R120|, R29, P3 ;  /* 0x0000001d78637208 */ /* 0x000fe20001800200 */
[----:B------:R-:W-:Y:S01]  /*2f80*/  FADD R96, R96, 1 ;  /* 0x3f80000060607421 */ /* 0x000fe20000000000 */
[----:B------:R-:W-:Y:S02]  /*2f90*/  FSEL R27, |R116|, R27, P2 ;  /* 0x0000001b741b7208 */ /* 0x000fe40001000200 */
[----:B------:R-:W-:Y:S01]  /*2fa0*/  FSEL R98, R0, 8.4834944573231041431e-05, P2 ;  /* 0x38b1e96a00627808 */ /* 0x000fe20001000000 */
[----:B------:R-:W-:Y:S01]  /*2fb0*/  FFMA R104, R99, R102, R104 ;  /* 0x0000006663687223 */ /* 0x000fe20000000068 */
[----:B------:R-:W-:-:S02]  /*2fc0*/  FSEL R100, -R3, -0.00082130916416645050049, P2 ;  /* 0xba574d2003647808 */ /* 0x000fc40001000100 */
[----:B------:R-:W-:Y:S02]  /*2fd0*/  FSEL R108, R0, 8.4834944573231041431e-05, P5 ;  /* 0x38b1e96a006c7808 */ /* 0x000fe40002800000 */
[----:B------:R-:W-:Y:S01]  /*2fe0*/  FSEL R110, -R3, -0.00082130916416645050049, P5 ;  /* 0xba574d20036e7808 */ /* 0x000fe20002800100 */
[----:B------:R-:W-:Y:S01]  /*2ff0*/  FFMA R98, R27, R98, R100 ;  /* 0x000000621b627223 */ /* 0x000fe20000000064 */
[C---:B------:R-:W-:Y:S02]  /*3000*/  FSEL R100, R12.reuse, 0.0052134888246655464172, P2 ;  /* 0x3baad5ea0c647808 */ /* 0x040fe40001000000 */
[C---:B------:R-:W-:Y:S01]  /*3010*/  FSEL R106, R12.reuse, 0.0052134888246655464172, P3 ;  /* 0x3baad5ea0c6a7808 */ /* 0x040fe20001800000 */
[----:B------:R-:W-:Y:S01]  /*3020*/  FFMA R108, R101, R108, R110 ;  /* 0x0000006c656c7223 */ /* 0x000fe2000000006e */
[----:B------:R-:W-:Y:S01]  /*3030*/  FSEL R102, -R13, -0.026868773624300956726, P2 ;  /* 0xbcdc1be70d667808 */ /* 0x000fe20001000100 */
[----:B------:R-:W-:Y:S01]  /*3040*/  FFMA R98, R27, R98, R100 ;  /* 0x000000621b627223 */ /* 0x000fe20000000064 */
[----:B------:R-:W-:Y:S01]  /*3050*/  FSEL R112, R12, 0.0052134888246655464172, P5 ;  /* 0x3baad5ea0c707808 */ /* 0x000fe20002800000 */
[----:B------:R-:W-:Y:S01]  /*3060*/  FFMA R104, R99, R104, R106 ;  /* 0x0000006863687223 */ /* 0x000fe2000000006a */
[C---:B------:R-:W-:Y:S01]  /*3070*/  FSEL R100, R14.reuse, 0.11284004896879196167, P2 ;  /* 0x3de718af0e647808 */ /* 0x040fe20001000000 */
[----:B------:R-:W-:Y:S01]  /*3080*/  FFMA R98, R27, R98, R102 ;  /* 0x000000621b627223 */ /* 0x000fe20000000066 */
[----:B------:R-:W-:Y:S01]  /*3090*/  FSEL R106, -R13, -0.026868773624300956726, P3 ;  /* 0xbcdc1be70d6a7808 */ /* 0x000fe20001800100 */
[----:B------:R-:W-:Y:S01]  /*30a0*/  FFMA R112, R101, R108, R112 ;  /* 0x0000006c65707223 */ /* 0x000fe20000000070 */
[----:B------:R-:W-:Y:S01]  /*30b0*/  FSEL R102, R15, -0.37612664699554443359, P2 ;  /* 0xbec093ac0f667808 */ /* 0x000fe20001000000 */
[----:B------:R-:W-:Y:S01]  /*30c0*/  FFMA R98, R27, R98, R100 ;  /* 0x000000621b627223 */ /* 0x000fe20000000064 */
[----:B------:R-:W-:Y:S01]  /*30d0*/  FSEL R108, R14, 0.11284004896879196167, P3 ;  /* 0x3de718af0e6c7808 */ /* 0x000fe20001800000 */
[----:B------:R-:W-:Y:S01]  /*30e0*/  FFMA R104, R99, R104, R106 ;  /* 0x0000006863687223 */ /* 0x000fe2000000006a */
[----:B------:R-:W-:Y:S01]  /*30f0*/  FSEL R110, -R13, -0.026868773624300956726, P5 ;  /* 0xbcdc1be70d6e7808 */ /* 0x000fe20002800100 */
[----:B------:R-:W-:Y:S01]  /*3100*/  FFMA R98, R27, R98, R102 ;  /* 0x000000621b627223 */ /* 0x000fe20000000066 */
[----:B------:R-:W-:Y:S01]  /*3110*/  FSEL R100, R20, 0.12837915122509002686, P2 ;  /* 0x3e0375d314647808 */ /* 0x000fe20001000000 */
[----:B------:R-:W-:Y:S01]  /*3120*/  FFMA R104, R99, R104, R108 ;  /* 0x0000006863687223 */ /* 0x000fe2000000006c */
[----:B------:R-:W-:Y:S01]  /*3130*/  FSEL R102, R15, -0.37612664699554443359, P3 ;  /* 0xbec093ac0f667808 */ /* 0x000fe20001800000 */
[----:B------:R-:W-:Y:S01]  /*3140*/  FFMA R110, R101, R112, R110 ;  /* 0x00000070656e7223 */ /* 0x000fe2000000006e */
[----:B------:R-:W-:Y:S01]  /*3150*/  FSEL R106, R14, 0.11284004896879196167, P5 ;  /* 0x3de718af0e6a7808 */ /* 0x000fe20002800000 */
[----:B------:R-:W-:Y:S01]  /*3160*/  FFMA R98, R27, R98, R100 ;  /* 0x000000621b627223 */ /* 0x000fe20000000064 */
[----:B------:R-:W-:Y:S01]  /*3170*/  FSEL R29, -|R116|, R116, P2 ;  /* 0x00000074741d7208 */ /* 0x000fe20001000300 */
[----:B------:R-:W-:Y:S01]  /*3180*/  FFMA R102, R99, R104, R102 ;  /* 0x0000006863667223 */ /* 0x000fe20000000066 */
[----:B------:R-:W-:Y:S01]  /*3190*/  FSEL R100, R20, 0.12837915122509002686, P3 ;  /* 0x3e0375d314647808 */ /* 0x000fe20001800000 */
[----:B------:R-:W-:Y:S01]  /*31a0*/  FFMA R106, R101, R110, R106 ;  /* 0x0000006e656a7223 */ /* 0x000fe2000000006a */
[----:B------:R-:W-:Y:S01]  /*31b0*/  FSEL R104, R15, -0.37612664699554443359, P5 ;  /* 0xbec093ac0f687808 */ /* 0x000fe20002800000 */
[----:B------:R-:W-:Y:S01]  /*31c0*/  FFMA R98, R98, R29, R29 ;  /* 0x0000001d62627223 */ /* 0x000fe2000000001d */
[----:B------:R-:W-:Y:S01]  /*31d0*/  FSEL R29, -|R120|, R120, P3 ;  /* 0x00000078781d7208 */ /* 0x000fe20001800300 */
[----:B------:R-:W-:Y:S01]  /*31e0*/  FFMA R100, R99, R102, R100 ;  /* 0x0000006663647223 */ /* 0x000fe20000000064 */
[----:B------:R-:W-:Y:S01]  /*31f0*/  FSEL R99, R20, 0.12837915122509002686, P5 ;  /* 0x3e0375d314637808 */ /* 0x000fe20002800000 */
[----:B------:R-:W1:Y:S01]  /*3200*/  @P2 MUFU.EX2 R27, R98 ;  /* 0x00000062001b2308 */ /* 0x000e620000000800 */
[----:B------:R-:W-:Y:S01]  /*3210*/  FFMA R104, R101, R106, R104 ;  /* 0x0000006a65687223 */ /* 0x000fe20000000068 */
[----:B------:R-:W-:Y:S01]  /*3220*/  FSEL R102, -|R122|, R122, P5 ;  /* 0x0000007a7a667208 */ /* 0x000fe20002800300 */
[----:B------:R-:W-:Y:S01]  /*3230*/  FFMA R100, R100, R29, R29 ;  /* 0x0000001d64647223 */ /* 0x000fe2000000001d */
[----:B------:R-:W-:-:S02]  /*3240*/  IMAD.U32 R106, R11, 0x10000, RZ ;  /* 0x000100000b6a7824 */ /* 0x000fc400078e00ff */
[----:B------:R-:W-:Y:S01]  /*3250*/  FFMA R99, R101, R104, R99 ;  /* 0x0000006865637223 */ /* 0x000fe20000000063 */
[----:B------:R-:W-:Y:S01]  /*3260*/  LOP3.LUT R108, R11, 0xffff0000, RZ, 0xc0, !PT ;  /* 0xffff00000b6c7812 */ /* 0x000fe200078ec0ff */
[C---:B------:R-:W-:Y:S01]  /*3270*/  IMAD.U32 R104, R8.reuse, 0x10000, RZ ;  /* 0x0001000008687824 */ /* 0x040fe200078e00ff */
[----:B------:R-:W2:Y:S01]  /*3280*/  @P3 MUFU.EX2 R101, R100 ;  /* 0x0000006400653308 */ /* 0x000ea20000000800 */
[----:B------:R-:W-:Y:S01]  /*3290*/  FFMA R102, R99, R102, R102 ;  /* 0x0000006663667223 */ /* 0x000fe20000000066 */
[C---:B------:R-:W-:Y:S01]  /*32a0*/  FMUL R29, R91.reuse, R106 ;  /* 0x0000006a5b1d7220 */ /* 0x040fe20000400000 */
[----:B------:R-:W-:Y:S01]  /*32b0*/  FMUL R99, R91, R104 ;  /* 0x000000685b637220 */ /* 0x000fe20000400000 */
[----:B------:R-:W-:Y:S02]  /*32c0*/  LOP3.LUT R8, R8, 0xffff0000, RZ, 0xc0, !PT ;  /* 0xffff000008087812 */ /* 0x000fe400078ec0ff */
[C---:B------:R-:W-:Y:S01]  /*32d0*/  FFMA R11, R92.reuse, R30, R29 ;  /* 0x0000001e5c0b7223 */ /* 0x040fe2000000001d */
[----:B------:R-:W-:Y:S01]  /*32e0*/  FFMA R103, R92, R24, R99 ;  /* 0x000000185c677223 */ /* 0x000fe20000000063 */
[----:B------:R-:W3:Y:S01]  /*32f0*/  @P5 MUFU.EX2 R105, R102 ;  /* 0x0000006600695308 */ /* 0x000ee20000000800 */
[----:B-1----:R-:W-:Y:S01]  /*3300*/  @P2 FADD R27, -R27, 1 ;  /* 0x3f8000001b1b2421 */ /* 0x002fe20000000100 */
[----:B------:R-:W-:Y:S01]  /*3310*/  FMUL R110, R11, 0.70710676908493041992 ;  /* 0x3f3504f30b6e7820 */ /* 0x000fe20000400000 */
[----:B------:R-:W-:Y:S01]  /*3320*/  FMUL R117, R103, 0.70710676908493041992 ;  /* 0x3f3504f367757820 */ /* 0x000fe20000400000 */
[----:B------:R-:W-:Y:S01]  /*3330*/  FMUL R11, R11, 0.5 ;  /* 0x3f0000000b0b7820 */ /* 0x000fe20000400000 */
[----:B------:R-:W-:Y:S01]  /*3340*/  FMUL R103, R103, 0.5 ;  /* 0x3f00000067677820 */ /* 0x000fe20000400000 */
[----:B------:R-:W-:Y:S01]  /*3350*/  @P2 LOP3.LUT R98, R27, 0x80000000, R116, 0xb8, !PT ;  /* 0x800000001b622812 */ /* 0x000fe200078eb874 */
[----:B------:R-:W-:Y:S01]  /*3360*/  FMUL R27, R91, R108 ;  /* 0x0000006c5b1b7220 */ /* 0x000fe20000400000 */
[----:B------:R-:W-:Y:S01]  /*3370*/  FMUL R24, R110, R110 ;  /* 0x0000006e6e187220 */ /* 0x000fe20000400000 */
[----:B--2---:R-:W-:Y:S01]  /*3380*/  @P3 FADD R101, -R101, 1 ;  /* 0x3f80000065653421 */ /* 0x004fe20000000100 */
[----:B------:R-:W-:Y:S01]  /*3390*/  FSETP.GE.AND P2, PT, |R117|, 1.0029599666595458984, PT ;  /* 0x3f8060fe7500780b */ /* 0x000fe20003f46200 */
[----:B------:R-:W-:Y:S01]  /*33a0*/  FFMA R104, R92, R31, R27 ;  /* 0x0000001f5c687223 */ /* 0x000fe2000000001b */
[----:B------:R-:W-:-:S02]  /*33b0*/  FADD R98, R98, 1 ;  /* 0x3f80000062627421 */ /* 0x000fc40000000000 */
[----:B------:R-:W-:Y:S01]  /*33c0*/  @P3 LOP3.LUT R100, R101, 0x80000000, R120, 0xb8, !PT ;  /* 0x8000000065643812 */ /* 0x000fe200078eb878 */
[----:B------:R-:W-:Y:S01]  /*33d0*/  FMUL R112, R104, 0.70710676908493041992 ;  /* 0x3f3504f368707820 */ /* 0x000fe20000400000 */
[----:B------:R-:W-:Y:S01]  /*33e0*/  FSETP.GE.AND P3, PT, |R110|, 1.0029599666595458984, PT ;  /* 0x3f8060fe6e00780b */ /* 0x000fe20003f66200 */
[----:B---3--:R-:W-:Y:S01]  /*33f0*/  @P5 FADD R105, -R105, 1 ;  /* 0x3f80000069695421 */ /* 0x008fe20000000100 */
[----:B------:R-:W-:Y:S01]  /*3400*/  FMUL R104, R104, 0.5 ;  /* 0x3f00000068687820 */ /* 0x000fe20000400000 */
[----:B------:R-:W-:Y:S01]  /*3410*/  FADD R100, R100, 1 ;  /* 0x3f80000064647421 */ /* 0x000fe20000000000 */
[----:B------:R-:W-:Y:S01]  /*3420*/  FSEL R30, |R110|, R24, P3 ;  /* 0x000000186e1e7208 */ /* 0x000fe20001800200 */
[----:B------:R-:W-:Y:S01]  /*3430*/  FMUL R24, R117, R117 ;  /* 0x0000007575187220 */ /* 0x000fe20000400000 */
[----:B------:R-:W-:Y:S01]  /*3440*/  @P5 LOP3.LUT R102, R105, 0x80000000, R122, 0xb8, !PT ;  /* 0x8000000069665812 */ /* 0x000fe200078eb87a */
[C---:B------:R-:W-:Y:S01]  /*3450*/  FMUL R105, R112.reuse, R112 ;  /* 0x0000007070697220 */ /* 0x040fe20000400000 */
[----:B------:R-:W-:Y:S01]  /*3460*/  FSETP.GE.AND P5, PT, |R112|, 1.0029599666595458984, PT ;  /* 0x3f8060fe7000780b */ /* 0x000fe20003fa6200 */
[----:B------:R-:W-:Y:S01]  /*3470*/  FMUL R9, R98, R9 ;  /* 0x0000000962097220 */ /* 0x000fe20000400000 */
[----:B------:R-:W-:Y:S01]  /*3480*/  FSEL R31, R0, 8.4834944573231041431e-05, P3 ;  /* 0x38b1e96a001f7808 */ /* 0x000fe20001800000 */
[----:B------:R-:W-:Y:S01]  /*3490*/  FADD R102, R102, 1 ;  /* 0x3f80000066667421 */ /* 0x000fe20000000000 */
[----:B------:R-:W-:-:S02]  /*34a0*/  FSEL R101, -R3, -0.00082130916416645050049, P3 ;  /* 0xba574d2003657808 */ /* 0x000fc40001800100 */
[----:B------:R-:W-:Y:S02]  /*34b0*/  FSEL R108, |R112|, R105, P5 ;  /* 0x00000069706c7208 */ /* 0x000fe40002800200 */
[----:B------:R-:W-:Y:S01]  /*34c0*/  FSEL R105, R0, 8.4834944573231041431e-05, P5 ;  /* 0x38b1e96a00697808 */ /* 0x000fe20002800000 */
[----:B------:R-:W-:Y:S01]  /*34d0*/  FFMA R107, R30, R31, R101 ;  /* 0x0000001f1e6b7223 */ /* 0x000fe20000000065 */
[----:B------:R-:W-:Y:S02]  /*34e0*/  FSEL R109, -R3, -0.00082130916416645050049, P5 ;  /* 0xba574d20036d7808 */ /* 0x000fe40002800100 */
[----:B------:R-:W-:Y:S02]  /*34f0*/  FSEL R24, |R117|, R24, P2 ;  /* 0x0000001875187208 */ /* 0x000fe40001000200 */
[----:B------:R-:W-:Y:S01]  /*3500*/  FSEL R31, R0, 8.4834944573231041431e-05, P2 ;  /* 0x38b1e96a001f7808 */ /* 0x000fe20001000000 */
[----:B------:R-:W-:Y:S01]  /*3510*/  FFMA R111, R108, R105, R109 ;  /* 0x000000696c6f7223 */ /* 0x000fe2000000006d */
[----:B------:R-:W-:-:S02]  /*3520*/  FSEL R101, -R3, -0.00082130916416645050049, P2 ;  /* 0xba574d2003657808 */ /* 0x000fc40001000100 */
[C---:B------:R-:W-:Y:S02]  /*3530*/  FSEL R109, R12.reuse, 0.0052134888246655464172, P3 ;  /* 0x3baad5ea0c6d7808 */ /* 0x040fe40001800000 */
[----:B------:R-:W-:Y:S01]  /*3540*/  FSEL R113, R12, 0.0052134888246655464172, P5 ;  /* 0x3baad5ea0c717808 */ /* 0x000fe20002800000 */
[----:B------:R-:W-:Y:S01]  /*3550*/  FFMA R31, R24, R31, R101 ;  /* 0x0000001f181f7223 */ /* 0x000fe20000000065 */
[----:B------:R-:W-:Y:S01]  /*3560*/  FSEL R105, R12, 0.0052134888246655464172, P2 ;  /* 0x3baad5ea0c697808 */ /* 0x000fe20001000000 */
[----:B------:R-:W-:Y:S01]  /*3570*/  FFMA R107, R30, R107, R109 ;  /* 0x0000006b1e6b7223 */ /* 0x000fe2000000006d */
[C---:B------:R-:W-:Y:S01]  /*3580*/  FSEL R101, -R13.reuse, -0.026868773624300956726, P3 ;  /* 0xbcdc1be70d657808 */ /* 0x040fe20001800100 */
[----:B------:R-:W-:Y:S01]  /*3590*/  FFMA R111, R108, R111, R113 ;  /* 0x0000006f6c6f7223 */ /* 0x000fe20000000071 */
[C---:B------:R-:W-:Y:S01]  /*35a0*/  FSEL R109, -R13.reuse, -0.026868773624300956726, P5 ;  /* 0xbcdc1be70d6d7808 */ /* 0x040fe20002800100 */
[----:B------:R-:W-:Y:S01]  /*35b0*/  FFMA R31, R24, R31, R105 ;  /* 0x0000001f181f7223 */ /* 0x000fe20000000069 */
[----:B------:R-:W-:Y:S01]  /*35c0*/  FSEL R105, R14, 0.11284004896879196167, P3 ;  /* 0x3de718af0e697808 */ /* 0x000fe20001800000 */
[----:B------:R-:W-:Y:S01]  /*35d0*/  FFMA R107, R30, R107, R101 ;  /* 0x0000006b1e6b7223 */ /* 0x000fe20000000065 */
[----:B------:R-:W-:Y:S01]  /*35e0*/  FSEL R101, -R13, -0.026868773624300956726, P2 ;  /* 0xbcdc1be70d657808 */ /* 0x000fe20001000100 */
[----:B------:R-:W-:Y:S01]  /*35f0*/  FFMA R111, R108, R111, R109 ;  /* 0x0000006f6c6f7223 */ /* 0x000fe2000000006d */
[C---:B------:R-:W-:Y:S01]  /*3600*/  FSEL R109, R15.reuse, -0.37612664699554443359, P3 ;  /* 0xbec093ac0f6d7808 */ /* 0x040fe20001800000 */
[----:B------:R-:W-:Y:S01]  /*3610*/  FFMA R105, R30, R107, R105 ;  /* 0x0000006b1e697223 */ /* 0x000fe20000000069 */
[----:B------:R-:W-:Y:S01]  /*3620*/  FSEL R113, R14, 0.11284004896879196167, P5 ;  /* 0x3de718af0e717808 */ /* 0x000fe20002800000 */
[----:B------:R-:W-:Y:S01]  /*3630*/  FFMA R31, R24, R31, R101 ;  /* 0x0000001f181f7223 */ /* 0x000fe20000000065 */
[----:B------:R-:W-:Y:S01]  /*3640*/  FSEL R107, R20, 0.12837915122509002686, P3 ;  /* 0x3e0375d3146b7808 */ /* 0x000fe20001800000 */
[----:B------:R-:W-:Y:S01]  /*3650*/  FFMA R105, R30, R105, R109 ;  /* 0x000000691e697223 */ /* 0x000fe2000000006d */
[C---:B------:R-:W-:Y:S01]  /*3660*/  FSEL R109, R15.reuse, -0.37612664699554443359, P5 ;  /* 0xbec093ac0f6d7808 */ /* 0x040fe20002800000 */
        /* <DEDUP_REMOVED lines=9> */
[----:B------:R-:W-:Y:S01]  /*3700*/  FSEL R30, R20, 0.12837915122509002686, P2 ;  /* 0x3e0375d3141e7808 */ /* 0x000fe20001000000 */
[----:B------:R-:W-:Y:S01]  /*3710*/  FFMA R107, R108, R109, R107 ;  /* 0x0000006d6c6b7223 */ /* 0x000fe2000000006b */
[----:B------:R-:W-:Y:S01]  /*3720*/  FSEL R108, -|R112|, R112, P5 ;  /* 0x00000070706c7208 */ /* 0x000fe20002800300 */
[----:B------:R-:W-:Y:S01]  /*3730*/  FFMA R31, R24, R31, R101 ;  /* 0x0000001f181f7223 */ /* 0x000fe20000000065 */
[----:B------:R-:W1:Y:S01]  /*3740*/  @P3 MUFU.EX2 R105, R106 ;  /* 0x0000006a00693308 */ /* 0x000e620000000800 */
[----:B------:R-:W-:-:S02]  /*3750*/  FSEL R101, -|R117|, R117, P2 ;  /* 0x0000007575657208 */ /* 0x000fc40001000300 */
[----:B------:R-:W-:Y:S01]  /*3760*/  FFMA R107, R107, R108, R108 ;  /* 0x0000006c6b6b7223 */ /* 0x000fe2000000006c */
[----:B------:R-:W-:Y:S01]  /*3770*/  FFMA R30, R24, R31, R30 ;  /* 0x0000001f181e7223 */ /* 0x000fe2000000001e */
[C---:B------:R-:W-:Y:S02]  /*3780*/  SHF.L.U32 R24, R4.reuse, 0x10, RZ ;  /* 0x0000001004187819 */ /* 0x040fe400000006ff */
[----:B------:R-:W-:Y:S01]  /*3790*/  LOP3.LUT R4, R4, 0xffff0000, RZ, 0xc0, !PT ;  /* 0xffff000004047812 */ /* 0x000fe200078ec0ff */
[----:B------:R-:W2:Y:S01]  /*37a0*/  @P5 MUFU.EX2 R109, R107 ;  /* 0x0000006b006d5308 */ /* 0x000ea20000000800 */
[----:B------:R-:W-:Y:S01]  /*37b0*/  FFMA R108, R30, R101, R101 ;  /* 0x000000651e6c7223 */ /* 0x000fe20000000065 */
[C---:B------:R-:W-:Y:S01]  /*37c0*/  FMUL R101, R91.reuse, R8 ;  /* 0x000000085b657220 */ /* 0x040fe20000400000 */
[C---:B------:R-:W-:Y:S01]  /*37d0*/  FMUL R31, R91.reuse, R24 ;  /* 0x000000185b1f7220 */ /* 0x040fe20000400000 */
[----:B------:R-:W-:-:S03]  /*37e0*/  FMUL R24, R91, R4 ;  /* 0x000000045b187220 */ /* 0x000fc60000400000 */
[C---:B------:R-:W-:Y:S01]  /*37f0*/  FFMA R4, R92.reuse, R32, R31 ;  /* 0x000000205c047223 */ /* 0x040fe2000000001f */
[----:B------:R-:W3:Y:S01]  /*3800*/  @P2 MUFU.EX2 R30, R108 ;  /* 0x0000006c001e2308 */ /* 0x000ee20000000800 */
[----:B-1----:R-:W-:Y:S01]  /*3810*/  @P3 FADD R105, -R105, 1 ;  /* 0x3f80000069693421 */ /* 0x002fe20000000100 */
[----:B------:R-:W-:Y:S01]  /*3820*/  FFMA R8, R92, R33, R24 ;  /* 0x000000215c087223 */ /* 0x000fe20000000018 */
[C---:B------:R-:W-:Y:S01]  /*3830*/  FMUL R128, R4.reuse, 0.70710676908493041992 ;  /* 0x3f3504f304807820 */ /* 0x040fe20000400000 */
[----:B------:R-:W-:Y:S02]  /*3840*/  FMUL R4, R4, 0.5 ;  /* 0x3f00000004047820 */ /* 0x000fe40000400000 */
[----:B------:R-:W-:Y:S01]  /*3850*/  @P3 LOP3.LUT R106, R105, 0x80000000, R110, 0xb8, !PT ;  /* 0x80000000696a3812 */ /* 0x000fe200078eb86e */
[C---:B------:R-:W-:Y:S01]  /*3860*/  FMUL R33, R128.reuse, R128 ;  /* 0x0000008080217220 */ /* 0x040fe20000400000 */
[----:B------:R-:W-:Y:S01]  /*3870*/  FSETP.GE.AND P3, PT, |R128|, 1.0029599666595458984, PT ;  /* 0x3f8060fe8000780b */ /* 0x000fe20003f66200 */
[----:B--2---:R-:W-:Y:S01]  /*3880*/  @P5 FADD R105, -R109, 1 ;  /* 0x3f8000006d695421 */ /* 0x004fe20000000100 */
[----:B------:R-:W-:Y:S01]  /*3890*/  FFMA R109, R92, R25, R101 ;  /* 0x000000195c6d7223 */ /* 0x000fe20000000065 */
[----:B------:R-:W-:Y:S01]  /*38a0*/  FMUL R130, R8, 0.70710676908493041992 ;  /* 0x3f3504f308827820 */ /* 0x000fe20000400000 */
[----:B------:R-:W-:Y:S01]  /*38b0*/  FSEL R110, R0, 8.4834944573231041431e-05, P3 ;  /* 0x38b1e96a006e7808 */ /* 0x000fe20001800000 */
[----:B------:R-:W-:Y:S01]  /*38c0*/  FADD R106, R106, 1 ;  /* 0x3f8000006a6a7421 */ /* 0x000fe20000000000 */
[----:B------:R-:W-:Y:S01]  /*38d0*/  FMUL R126, R109, 0.70710676908493041992 ;  /* 0x3f3504f36d7e7820 */ /* 0x000fe20000400000 */
[----:B------:R-:W-:Y:S01]  /*38e0*/  @P5 LOP3.LUT R107, R105, 0x80000000, R112, 0xb8, !PT ;  /* 0x80000000696b5812 */ /* 0x000fe200078eb870 */
[----:B------:R-:W-:Y:S01]  /*38f0*/  FMUL R111, R130, R130 ;  /* 0x00000082826f7220 */ /* 0x000fe20000400000 */
[----:B---3--:R-:W-:Y:S01]  /*3900*/  @P2 FADD R30, -R30, 1 ;  /* 0x3f8000001e1e2421 */ /* 0x008fe20000000100 */
[----:B------:R-:W-:Y:S01]  /*3910*/  FMUL R25, R126, R126 ;  /* 0x0000007e7e197220 */ /* 0x000fe20000400000 */
[----:B------:R-:W-:Y:S01]  /*3920*/  FSEL R105, |R128|, R33, P3 ;  /* 0x0000002180697208 */ /* 0x000fe20001800200 */
[----:B------:R-:W-:Y:S01]  /*3930*/  FMUL R109, R109, 0.5 ;  /* 0x3f0000006d6d7820 */ /* 0x000fe20000400000 */
[----:B------:R-:W-:Y:S01]  /*3940*/  FSEL R112, -R3, -0.00082130916416645050049, P3 ;  /* 0xba574d2003707808 */ /* 0x000fe20001800100 */
[----:B------:R-:W-:Y:S01]  /*3950*/  FADD R107, R107, 1 ;  /* 0x3f8000006b6b7421 */ /* 0x000fe20000000000 */
[----:B------:R-:W-:Y:S01]  /*3960*/  @P2 LOP3.LUT R108, R30, 0x80000000, R117, 0xb8, !PT ;  /* 0x800000001e6c2812 */ /* 0x000fe200078eb875 */
[----:B------:R-:W-:Y:S01]  /*3970*/  FMUL R106, R106, R11 ;  /* 0x0000000b6a6a7220 */ /* 0x000fe20000400000 */
[----:B------:R-:W-:Y:S01]  /*3980*/  FSETP.GE.AND P2, PT, |R126|, 1.0029599666595458984, PT ;  /* 0x3f8060fe7e00780b */ /* 0x000fe20003f46200 */
[----:B------:R-:W-:Y:S01]  /*3990*/  FFMA R112, R105, R110, R112 ;  /* 0x0000006e69707223 */ /* 0x000fe20000000070 */
[----:B------:R-:W-:Y:S01]  /*39a0*/  FSETP.GE.AND P5, PT, |R130|, 1.0029599666595458984, PT ;  /* 0x3f8060fe8200780b */ /* 0x000fe20003fa6200 */
[----:B------:R-:W-:Y:S01]  /*39b0*/  FADD R108, R108, 1 ;  /* 0x3f8000006c6c7421 */ /* 0x000fe20000000000 */
[----:B------:R-:W-:Y:S01]  /*39c0*/  FSEL R25, |R126|, R25, P2 ;  /* 0x000000197e197208 */ /* 0x000fe20001000200 */
[----:B------:R-:W-:Y:S01]  /*39d0*/  FMUL R107, R107, R104 ;  /* 0x000000686b6b7220 */ /* 0x000fe20000400000 */
[----:B------:R-:W-:Y:S01]  /*39e0*/  FSEL R30, R0, 8.4834944573231041431e-05, P2 ;  /* 0x38b1e96a001e7808 */ /* 0x000fe20001000000 */
[----:B------:R-:W-:Y:S01]  /*39f0*/  FMUL R103, R108, R103 ;  /* 0x000000676c677220 */ /* 0x000fe20000400000 */
[----:B------:R-:W-:-:S02]  /*3a00*/  FSEL R32, -R3, -0.00082130916416645050049, P2 ;  /* 0xba574d2003207808 */ /* 0x000fc40001000100 */
[----:B------:R-:W-:Y:S02]  /*3a10*/  FSEL R110, -R13, -0.026868773624300956726, P2 ;  /* 0xbcdc1be70d6e7808 */ /* 0x000fe40001000100 */
[----:B------:R-:W-:Y:S01]  /*3a20*/  FSEL R113, |R130|, R111, P5 ;  /* 0x0000006f82717208 */ /* 0x000fe20002800200 */
[----:B------:R-:W-:Y:S01]  /*3a30*/  FFMA R30, R25, R30, R32 ;  /* 0x0000001e191e7223 */ /* 0x000fe20000000020 */
[----:B------:R-:W-:Y:S02]  /*3a40*/  FSEL R32, R12, 0.0052134888246655464172, P2 ;  /* 0x3baad5ea0c207808 */ /* 0x000fe40001000000 */
[----:B------:R-:W-:Y:S02]  /*3a50*/  FSEL R120, R0, 8.4834944573231041431e-05, P5 ;  /* 0x38b1e96a00787808 */ /* 0x000fe40002800000 */
[----:B------:R-:W-:Y:S01]  /*3a60*/  FSEL R122, -R3, -0.00082130916416645050049, P5 ;  /* 0xba574d20037a7808 */ /* 0x000fe20002800100 */
[----:B------:R-:W-:Y:S01]  /*3a70*/  FFMA R30, R25, R30, R32 ;  /* 0x0000001e191e7223 */ /* 0x000fe20000000020 */
[----:B------:R-:W-:-:S02]  /*3a80*/  FSEL R116, R12, 0.0052134888246655464172, P3 ;  /* 0x3baad5ea0c747808 */ /* 0x000fc40001800000 */
[----:B------:R-:W-:Y:S01]  /*3a90*/  FSEL R32, R14, 0.11284004896879196167, P2 ;  /* 0x3de718af0e207808 */ /* 0x000fe20001000000 */
[----:B------:R-:W-:Y:S01]  /*3aa0*/  FFMA R30, R25, R30, R110 ;  /* 0x0000001e191e7223 */ /* 0x000fe2000000006e */
[----:B------:R-:W-:Y:S01]  /*3ab0*/  FSEL R124, R12, 0.0052134888246655464172, P5 ;  /* 0x3baad5ea0c7c7808 */ /* 0x000fe20002800000 */
[----:B------:R-:W-:Y:S01]  /*3ac0*/  FFMA R120, R113, R120, R122 ;  /* 0x0000007871787223 */ /* 0x000fe2000000007a */
[----:B------:R-:W-:Y:S01]  /*3ad0*/  FFMA R112, R105, R112, R116 ;  /* 0x0000007069707223 */ /* 0x000fe20000000074 */
[----:B------:R-:W-:Y:S01]  /*3ae0*/  FSEL R116, -R13, -0.026868773624300956726, P3 ;  /* 0xbcdc1be70d747808 */ /* 0x000fe20001800100 */
[----:B------:R-:W-:Y:S01]  /*3af0*/  FFMA R30, R25, R30, R32 ;  /* 0x0000001e191e7223 */ /* 0x000fe20000000020 */
[----:B------:R-:W-:Y:S01]  /*3b00*/  FSEL R110, R15, -0.37612664699554443359, P2 ;  /* 0xbec093ac0f6e7808 */ /* 0x000fe20001000000 */
[----:B------:R-:W-:Y:S01]  /*3b10*/  FFMA R124, R113, R120, R124 ;  /* 0x00000078717c7223 */ /* 0x000fe2000000007c */
[----:B------:R-:W-:Y:S01]  /*3b20*/  FSEL R120, R14, 0.11284004896879196167, P3 ;  /* 0x3de718af0e787808 */ /* 0x000fe20001800000 */
[----:B------:R-:W-:Y:S01]  /*3b30*/  FFMA R112, R105, R112, R116 ;  /* 0x0000007069707223 */ /* 0x000fe20000000074 */
[----:B------:R-:W-:Y:S01]  /*3b40*/  FSEL R32, R20, 0.12837915122509002686, P2 ;  /* 0x3e0375d314207808 */ /* 0x000fe20001000000 */
[----:B------:R-:W-:Y:S01]  /*3b50*/  FFMA R30, R25, R30, R110 ;  /* 0x0000001e191e7223 */ /* 0x000fe2000000006e */
[----:B------:R-:W-:Y:S01]  /*3b60*/  FSEL R110, R15, -0.37612664699554443359, P3 ;  /* 0xbec093ac0f6e7808 */ /* 0x000fe20001800000 */
[----:B------:R-:W-:Y:S01]  /*3b70*/  FFMA R112, R105, R112, R120 ;  /* 0x0000007069707223 */ /* 0x000fe20000000078 */
[----:B------:R-:W-:Y:S01]  /*3b80*/  FSEL R122, -R13, -0.026868773624300956726, P5 ;  /* 0xbcdc1be70d7a7808 */ /* 0x000fe20002800100 */
[----:B------:R-:W-:Y:S01]  /*3b90*/  FFMA R30, R25, R30, R32 ;  /* 0x0000001e191e7223 */ /* 0x000fe20000000020 */
[----:B------:R-:W-:Y:S01]  /*3ba0*/  FSEL R33, -|R126|, R126, P2 ;  /* 0x0000007e7e217208 */ /* 0x000fe20001000300 */
[----:B------:R-:W-:Y:S01]  /*3bb0*/  FFMA R112, R105, R112, R110 ;  /* 0x0000007069707223 */ /* 0x000fe2000000006e */
[----:B------:R-:W-:Y:S01]  /*3bc0*/  FSEL R116, R14, 0.11284004896879196167, P5 ;  /* 0x3de718af0e747808 */ /* 0x000fe20002800000 */
[----:B------:R-:W-:Y:S01]  /*3bd0*/  FFMA R122, R113, R124, R122 ;  /* 0x0000007c717a7223 */ /* 0x000fe2000000007a */
[----:B------:R-:W-:Y:S01]  /*3be0*/  FSEL R32, R20, 0.12837915122509002686, P3 ;  /* 0x3e0375d314207808 */ /* 0x000fe20001800000 */
[----:B------:R-:W-:Y:S01]  /*3bf0*/  FFMA R110, R30, R33, R33 ;  /* 0x000000211e6e7223 */ /* 0x000fe20000000021 */
[----:B------:R-:W-:Y:S01]  /*3c00*/  FSEL R30, R15, -0.37612664699554443359, P5 ;  /* 0xbec093ac0f1e7808 */ /* 0x000fe20002800000 */
[----:B------:R-:W-:Y:S01]  /*3c10*/  FFMA R116, R113, R122, R116 ;  /* 0x0000007a71747223 */ /* 0x000fe20000000074 */
[----:B------:R-:W-:Y:S01]  /*3c20*/  FSEL R111, -|R128|, R128, P3 ;  /* 0x00000080806f7208 */ /* 0x000fe20001800300 */
[----:B------:R-:W1:Y:S01]  /*3c30*/  @P2 MUFU.EX2 R25, R110 ;  /* 0x0000006e00192308 */ /* 0x000e620000000800 */
[----:B------:R-:W-:Y:S01]  /*3c40*/  FSEL R33, R20, 0.12837915122509002686, P5 ;  /* 0x3e0375d314217808 */ /* 0x000fe20002800000 */
[----:B------:R-:W-:Y:S01]  /*3c50*/  FFMA R32, R105, R112, R32 ;  /* 0x0000007069207223 */ /* 0x000fe20000000020 */
[----:B------:R-:W-:Y:S01]  /*3c60*/  FFMA R30, R113, R116, R30 ;  /* 0x00000074711e7223 */ /* 0x000fe2000000001e */
[----:B------:R-:W-:Y:S01]  /*3c70*/  FSEL R117, -|R130|, R130, P5 ;  /* 0x0000008282757208 */ /* 0x000fe20002800300 */
[----:B------:R-:W-:-:S02]  /*3c80*/  IMAD.U32 R116, R6, 0x10000, RZ ;  /* 0x0001000006747824 */ /* 0x000fc400078e00ff */
[----:B------:R-:W-:Y:S01]  /*3c90*/  FFMA R111, R32, R111, R111 ;  /* 0x0000006f206f7223 */ /* 0x000fe2000000006f */
[----:B------:R-:W-:Y:S01]  /*3ca0*/  FFMA R30, R113, R30, R33 ;  /* 0x0000001e711e7223 */ /* 0x000fe20000000021 */
[----:B------:R-:W-:Y:S01]  /*3cb0*/  LOP3.LUT R32, R5, 0xffff0000, RZ, 0xc0, !PT ;  /* 0xffff000005207812 */ /* 0x000fe200078ec0ff */
[----:B------:R-:W-:Y:S01]  /*3cc0*/  FMUL R33, R91, R116 ;  /* 0x000000745b217220 */ /* 0x000fe20000400000 */
[----:B------:R-:W2:Y:S01]  /*3cd0*/  @P3 MUFU.EX2 R105, R111 ;  /* 0x0000006f00693308 */ /* 0x000ea20000000800 */
[----:B------:R-:W-:Y:S01]  /*3ce0*/  FFMA R112, R30, R117, R117 ;  /* 0x000000751e707223 */ /* 0x000fe20000000075 */
[----:B------:R-:W-:Y:S02]  /*3cf0*/  IMAD.U32 R30, R5, 0x10000, RZ ;  /* 0x00010000051e7824 */ /* 0x000fe400078e00ff */
[----:B------:R-:W-:Y:S01]  /*3d00*/  FFMA R36, R92, R36, R33 ;  /* 0x000000245c247223 */ /* 0x000fe20000000021 */
[----:B------:R-:W-:Y:S01]  /*3d10*/  LOP3.LUT R6, R6, 0xffff0000, RZ, 0xc0, !PT ;  /* 0xffff000006067812 */ /* 0x000fe200078ec0ff */
[----:B-1----:R-:W-:-:S02]  /*3d20*/  @P2 FADD R25, -R25, 1 ;  /* 0x3f80000019192421 */ /* 0x002fc40000000100 */
[----:B------:R-:W1:Y:S01]  /*3d30*/  @P5 MUFU.EX2 R113, R112 ;  /* 0x0000007000715308 */ /* 0x000e620000000800 */
[----:B------:R-:W-:Y:S02]  /*3d40*/  FMUL R125, R36, 0.70710676908493041992 ;  /* 0x3f3504f3247d7820 */ /* 0x000fe40000400000 */
[----:B------:R-:W-:Y:S01]  /*3d50*/  @P2 LOP3.LUT R110, R25, 0x80000000, R126, 0xb8, !PT ;  /* 0x80000000196e2812 */ /* 0x000fe200078eb87e */
[C---:B------:R-:W-:Y:S01]  /*3d60*/  FMUL R25, R91.reuse, R30 ;  /* 0x0000001e5b197220 */ /* 0x040fe20000400000 */
[----:B------:R-:W-:Y:S01]  /*3d70*/  FMUL R30, R91, R32 ;  /* 0x000000205b1e7220 */ /* 0x000fe20000400000 */
[----:B------:R-:W-:Y:S02]  /*3d80*/  FMUL R121, R125, R125 ;  /* 0x0000007d7d797220 */ /* 0x000fe40000400000 */
[C---:B------:R-:W-:Y:S01]  /*3d90*/  FFMA R34, R92.reuse, R34, R25 ;  /* 0x000000225c227223 */ /* 0x040fe20000000019 */
[----:B--2---:R-:W-:Y:S01]  /*3da0*/  @P3 FADD R105, -R105, 1 ;  /* 0x3f80000069693421 */ /* 0x004fe20000000100 */
[----:B------:R-:W-:Y:S01]  /*3db0*/  FFMA R5, R92, R35, R30 ;  /* 0x000000235c057223 */ /* 0x000fe2000000001e */
[----:B------:R-:W-:Y:S01]  /*3dc0*/  FADD R110, R110, 1 ;  /* 0x3f8000006e6e7421 */ /* 0x000fe20000000000 */
[C---:B------:R-:W-:Y:S01]  /*3dd0*/  FMUL R123, R34.reuse, 0.70710676908493041992 ;  /* 0x3f3504f3227b7820 */ /* 0x040fe20000400000 */
[----:B------:R-:W-:Y:S01]  /*3de0*/  FMUL R34, R34, 0.5 ;  /* 0x3f00000022227820 */ /* 0x000fe20000400000 */
[----:B------:R-:W-:Y:S01]  /*3df0*/  @P3 LOP3.LUT R111, R105, 0x80000000, R128, 0xb8, !PT ;  /* 0x80000000696f3812 */ /* 0x000fe200078eb880 */
[----:B------:R-:W-:Y:S01]  /*3e00*/  FMUL R128, R5, 0.70710676908493041992 ;  /* 0x3f3504f305807820 */ /* 0x000fe20000400000 */
[----:B-1----:R-:W-:Y:S01]  /*3e10*/  @P5 FADD R113, -R113, 1 ;  /* 0x3f80000071715421 */ /* 0x002fe20000000100 */
[C---:B------:R-:W-:Y:S01]  /*3e20*/  FMUL R32, R123.reuse, R123 ;  /* 0x0000007b7b207220 */ /* 0x040fe20000400000 */
[----:B------:R-:W-:Y:S01]  /*3e30*/  FSETP.GE.AND P2, PT, |R123|, 1.0029599666595458984, PT ;  /* 0x3f8060fe7b00780b */ /* 0x000fe20003f46200 */
[----:B------:R-:W-:Y:S01]  /*3e40*/  FADD R111, R111, 1 ;  /* 0x3f8000006f6f7421 */ /* 0x000fe20000000000 */
[----:B------:R-:W-:Y:S01]  /*3e50*/  FSETP.GE.AND P3, PT, |R128|, 1.0029599666595458984, PT ;  /* 0x3f8060fe8000780b */ /* 0x000fe20003f66200 */
[----:B------:R-:W-:Y:S01]  /*3e60*/  FMUL R110, R110, R109 ;  /* 0x0000006d6e6e7220 */ /* 0x000fe20000400000 */
[----:B------:R-:W-:Y:S01]  /*3e70*/  @P5 LOP3.LUT R112, R113, 0x80000000, R130, 0xb8, !PT ;  /* 0x8000000071705812 */ /* 0x000fe200078eb882 */
[----:B------:R-:W-:Y:S01]  /*3e80*/  FMUL R113, R128, R128 ;  /* 0x0000008080717220 */ /* 0x000fe20000400000 */
[----:B------:R-:W-:-:S02]  /*3e90*/  FSEL R32, |R123|, R32, P2 ;  /* 0x000000207b207208 */ /* 0x000fc40001000200 */
[----:B------:R-:W-:Y:S01]  /*3ea0*/  FSEL R35, R0, 8.4834944573231041431e-05, P2 ;  /* 0x38b1e96a00237808 */ /* 0x000fe20001000000 */
[----:B------:R-:W-:Y:S01]  /*3eb0*/  FADD R112, R112, 1 ;  /* 0x3f80000070707421 */ /* 0x000fe20000000000 */
[C---:B------:R-:W-:Y:S02]  /*3ec0*/  FSEL R105, -R3.reuse, -0.00082130916416645050049, P2 ;  /* 0xba574d2003697808 */ /* 0x040fe40001000100 */
[----:B------:R-:W-:Y:S02]  /*3ed0*/  FSEL R117, |R128|, R113, P3 ;  /* 0x0000007180757208 */ /* 0x000fe40001800200 */
[----:B------:R-:W-:Y:S01]  /*3ee0*/  FSEL R116, R0, 8.4834944573231041431e-05, P3 ;  /* 0x38b1e96a00747808 */ /* 0x000fe20001800000 */
[----:B------:R-:W-:Y:S01]  /*3ef0*/  FFMA R35, R32, R35, R105 ;  /* 0x0000002320237223 */ /* 0x000fe20000000069 */
[----:B------:R-:W-:Y:S02]  /*3f00*/  FSEL R120, -R3, -0.00082130916416645050049, P3 ;  /* 0xba574d2003787808 */ /* 0x000fe40001800100 */
[----:B------:R-:W-:-:S02]  /*3f10*/  FSETP.GE.AND P5, PT, |R125|, 1.0029599666595458984, PT ;  /* 0x3f8060fe7d00780b */ /* 0x000fc40003fa6200 */
[----:B------:R-:W-:Y:S01]  /*3f20*/  FSEL R105, R12, 0.0052134888246655464172, P2 ;  /* 0x3baad5ea0c697808 */ /* 0x000fe20001000000 */
[----:B------:R-:W-:Y:S01]  /*3f30*/  FFMA R116, R117, R116, R120 ;  /* 0x0000007475747223 */ /* 0x000fe20000000078 */
[----:B------:R-:W-:Y:S02]  /*3f40*/  FSEL R121, |R125|, R121, P5 ;  /* 0x000000797d797208 */ /* 0x000fe40002800200 */
[----:B------:R-:W-:Y:S01]  /*3f50*/  FSEL R122, R0, 8.4834944573231041431e-05, P5 ;  /* 0x38b1e96a007a7808 */ /* 0x000fe20002800000 */
[----:B------:R-:W-:Y:S01]  /*3f60*/  FFMA R35, R32, R35, R105 ;  /* 0x0000002320237223 */ /* 0x000fe20000000069 */
[----:B------:R-:W-:Y:S02]  /*3f70*/  FSEL R124, -R3, -0.00082130916416645050049, P5 ;  /* 0xba574d20037c7808 */ /* 0x000fe40002800100 */
[C---:B------:R-:W-:Y:S02]  /*3f80*/  FSEL R120, R12.reuse, 0.0052134888246655464172, P3 ;  /* 0x3baad5ea0c787808 */ /* 0x040fe40001800000 */
[----:B------:R-:W-:Y:S01]  /*3f90*/  FSEL R113, -R13, -0.026868773624300956726, P2 ;  /* 0xbcdc1be70d717808 */ /* 0x000fe20001000100 */
[----:B------:R-:W-:Y:S01]  /*3fa0*/  FFMA R122, R121, R122, R124 ;  /* 0x0000007a797a7223 */ /* 0x000fe2000000007c */
[----:B------:R-:W-:Y:S01]  /*3fb0*/  FSEL R126, R12, 0.0052134888246655464172, P5 ;  /* 0x3baad5ea0c7e7808 */ /* 0x000fe20002800000 */
[----:B------:R-:W-:Y:S01]  /*3fc0*/  FFMA R116, R117, R116, R120 ;  /* 0x0000007475747223 */ /* 0x000fe20000000078 */
[----:B------:R-:W-:Y:S01]  /*3fd0*/  FSEL R105, R14, 0.11284004896879196167, P2 ;  /* 0x3de718af0e697808 */ /* 0x000fe20001000000 */
[C---:B------:R-:W-:Y:S01]  /*3fe0*/  FFMA R35, R32.reuse, R35, R113 ;  /* 0x0000002320237223 */ /* 0x040fe20000000071 */
[----:B------:R-:W-:Y:S01]  /*3ff0*/  FSEL R120, -R13, -0.026868773624300956726, P3 ;  /* 0xbcdc1be70d787808 */ /* 0x000fe20001800100 */
[----:B------:R-:W-:Y:S01]  /*4000*/  FFMA R126, R121, R122, R126 ;  /* 0x0000007a797e7223 */ /* 0x000fe2000000007e */
[----:B------:R-:W-:Y:S01]  /*4010*/  FSEL R113, R15, -0.37612664699554443359, P2 ;  /* 0xbec093ac0f717808 */ /* 0x000fe20001000000 */
[----:B------:R-:W-:Y:S01]  /*4020*/  FFMA R35, R32, R35, R105 ;  /* 0x0000002320237223 */ /* 0x000fe20000000069 */
[----:B------:R-:W-:Y:S01]  /*4030*/  FSEL R122, R14, 0.11284004896879196167, P3 ;  /* 0x3de718af0e7a7808 */ /* 0x000fe20001800000 */
[----:B------:R-:W-:Y:S01]  /*4040*/  FFMA R116, R117, R116, R120 ;  /* 0x0000007475747223 */ /* 0x000fe20000000078 */
[----:B------:R-:W-:Y:S01]  /*4050*/  FSEL R105, R20, 0.12837915122509002686, P2 ;  /* 0x3e0375d314697808 */ /* 0x000fe20001000000 */
[C---:B------:R-:W-:Y:S01]  /*4060*/  FFMA R35, R32.reuse, R35, R113 ;  /* 0x0000002320237223 */ /* 0x040fe20000000071 */
[----:B------:R-:W-:Y:S01]  /*4070*/  FSEL R120, R15, -0.37612664699554443359, P3 ;  /* 0xbec093ac0f787808 */ /* 0x000fe20001800000 */
[----:B------:R-:W-:Y:S01]  /*4080*/  FFMA R122, R117, R116, R122 ;  /* 0x00000074757a7223 */ /* 0x000fe2000000007a */
[----:B------:R-:W-:Y:S01]  /*4090*/  FSEL R116, -|R123|, R123, P2 ;  /* 0x0000007b7b747208 */ /* 0x000fe20001000300 */
        /* <DEDUP_REMOVED lines=10> */
[----:B------:R-:W1:Y:S01]  /*4140*/  @P2 MUFU.EX2 R32, R113 ;  /* 0x0000007100202308 */ /* 0x000e620000000800 */
[----:B------:R-:W-:Y:S01]  /*4150*/  FSEL R35, R20, 0.12837915122509002686, P5 ;  /* 0x3e0375d314237808 */ /* 0x000fe20002800000 */
[----:B------:R-:W-:Y:S01]  /*4160*/  FFMA R124, R121, R124, R126 ;  /* 0x0000007c797c7223 */ /* 0x000fe2000000007e */
[----:B------:R-:W-:Y:S01]  /*4170*/  LOP3.LUT R120, R7, 0xffff0000, RZ, 0xc0, !PT ;  /* 0xffff000007787812 */ /* 0x000fe200078ec0ff */
[----:B------:R-:W-:Y:S01]  /*4180*/  FFMA R117, R117, R116, R116 ;  /* 0x0000007475757223 */ /* 0x000fe20000000074 */
[----:B------:R-:W-:Y:S01]  /*4190*/  FSEL R116, -|R125|, R125, P5 ;  /* 0x0000007d7d747208 */ /* 0x000fe20002800300 */
[----:B------:R-:W-:-:S04]  /*41a0*/  FFMA R122, R121, R124, R122 ;  /* 0x0000007c797a7223 */ /* 0x000fc8000000007a */
[----:B------:R-:W-:Y:S02]  /*41b0*/  FFMA R35, R121, R122, R35 ;  /* 0x0000007a79237223 */ /* 0x000fe40000000023 */
[----:B------:R-:W2:Y:S02]  /*41c0*/  @P3 MUFU.EX2 R121, R117 ;  /* 0x0000007500793308 */ /* 0x000ea40000000800 */
[----:B------:R-:W-:Y:S01]  /*41d0*/  FFMA R116, R35, R116, R116 ;  /* 0x0000007423747223 */ /* 0x000fe20000000074 */
[----:B-1----:R-:W-:Y:S01]  /*41e0*/  @P2 FADD R35, -R32, 1 ;  /* 0x3f80000020232421 */ /* 0x002fe20000000100 */
[----:B------:R-:W-:-:S04]  /*41f0*/  IMAD.U32 R32, R7, 0x10000, RZ ;  /* 0x0001000007207824 */ /* 0x000fc800078e00ff */
[----:B------:R-:W1:Y:S01]  /*4200*/  @P5 MUFU.EX2 R122, R116 ;  /* 0x00000074007a5308 */ /* 0x000e620000000800 */
[----:B------:R-:W-:Y:S01]  /*4210*/  @P2 LOP3.LUT R113, R35, 0x80000000, R123, 0xb8, !PT ;  /* 0x8000000023712812 */ /* 0x000fe200078eb87b */
[C---:B------:R-:W-:Y:S01]  /*4220*/  FMUL R35, R91.reuse, R6 ;  /* 0x000000065b237220 */ /* 0x040fe20000400000 */
[C---:B------:R-:W-:Y:S01]  /*4230*/  FMUL R105, R91.reuse, R32 ;  /* 0x000000205b697220 */ /* 0x040fe20000400000 */
[----:B------:R-:W-:Y:S02]  /*4240*/  FMUL R32, R91, R120 ;  /* 0x000000785b207220 */ /* 0x000fe40000400000 */
[C---:B------:R-:W-:Y:S01]  /*4250*/  FFMA R37, R92.reuse, R37, R35 ;  /* 0x000000255c257223 */ /* 0x040fe20000000023 */
[C---:B------:R-:W-:Y:S01]  /*4260*/  FFMA R38, R92.reuse, R38, R105 ;  /* 0x000000265c267223 */ /* 0x040fe20000000069 */
[----:B--2---:R-:W-:Y:S01]  /*4270*/  @P3 FADD R121, -R121, 1 ;  /* 0x3f80000079793421 */ /* 0x004fe20000000100 */
[----:B------:R-:W-:Y:S01]  /*4280*/  FFMA R39, R92, R39, R32 ;  /* 0x000000275c277223 */ /* 0x000fe20000000020 */
[C---:B------:R-:W-:Y:S01]  /*4290*/  FMUL R135, R37.reuse, 0.70710676908493041992 ;  /* 0x3f3504f325877820 */ /* 0x040fe20000400000 */
[----:B------:R-:W-:Y:S01]  /*42a0*/  FMUL R37, R37, 0.5 ;  /* 0x3f00000025257820 */ /* 0x000fe20000400000 */
[----:B------:R-:W-:Y:S01]  /*42b0*/  FADD R113, R113, 1 ;  /* 0x3f80000071717421 */ /* 0x000fe20000000000 */
[----:B------:R-:W-:Y:S01]  /*42c0*/  @P3 LOP3.LUT R117, R121, 0x80000000, R128, 0xb8, !PT ;  /* 0x8000000079753812 */ /* 0x000fe200078eb880 */
[----:B------:R-:W-:Y:S01]  /*42d0*/  FMUL R128, R38, 0.70710676908493041992 ;  /* 0x3f3504f326807820 */ /* 0x000fe20000400000 */
[C---:B------:R-:W-:Y:S01]  /*42e0*/  FMUL R6, R135.reuse, R135 ;  /* 0x0000008787067220 */ /* 0x040fe20000400000 */
[----:B------:R-:W-:Y:S01]  /*42f0*/  FSETP.GE.AND P2, PT, |R135|, 1.0029599666595458984, PT ;  /* 0x3f8060fe8700780b */ /* 0x000fe20003f46200 */
[----:B-1----:R-:W-:Y:S01]  /*4300*/  @P5 FADD R122, -R122, 1 ;  /* 0x3f8000007a7a5421 */ /* 0x002fe20000000100 */
[C---:B------:R-:W-:Y:S01]  /*4310*/  FMUL R120, R128.reuse, R128 ;  /* 0x0000008080787220 */ /* 0x040fe20000400000 */
[----:B------:R-:W-:Y:S01]  /*4320*/  FSETP.GE.AND P3, PT, |R128|, 1.0029599666595458984, PT ;  /* 0x3f8060fe8000780b */ /* 0x000fe20003f66200 */
[----:B------:R-:W-:Y:S01]  /*4330*/  FMUL R130, R39, 0.70710676908493041992 ;  /* 0x3f3504f327827820 */ /* 0x000fe20000400000 */
[----:B------:R-:W-:Y:S01]  /*4340*/  FSEL R6, |R135|, R6, P2 ;  /* 0x0000000687067208 */ /* 0x000fe20001000200 */
[----:B------:R-:W-:Y:S01]  /*4350*/  FADD R117, R117, 1 ;  /* 0x3f80000075757421 */ /* 0x000fe20000000000 */
[----:B------:R-:W-:Y:S01]  /*4360*/  FSEL R7, R0, 8.4834944573231041431e-05, P2 ;  /* 0x38b1e96a00077808 */ /* 0x000fe20001000000 */
[----:B------:R-:W-:Y:S01]  /*4370*/  FMUL R124, R130, R130 ;  /* 0x00000082827c7220 */ /* 0x000fe20000400000 */
[----:B------:R-:W-:Y:S01]  /*4380*/  FSEL R121, -R3, -0.00082130916416645050049, P2 ;  /* 0xba574d2003797808 */ /* 0x000fe20001000100 */
[----:B------:R-:W-:Y:S01]  /*4390*/  FMUL R39, R39, 0.5 ;  /* 0x3f00000027277820 */ /* 0x000fe20000400000 */
[----:B------:R-:W-:Y:S01]  /*43a0*/  @P5 LOP3.LUT R116, R122, 0x80000000, R125, 0xb8, !PT ;  /* 0x800000007a745812 */ /* 0x000fe200078eb87d */
[----:B------:R-:W-:Y:S01]  /*43b0*/  FMUL R113, R113, R34 ;  /* 0x0000002271717220 */ /* 0x000fe20000400000 */
[----:B------:R-:W-:Y:S01]  /*43c0*/  FSEL R122, |R128|, R120, P3 ;  /* 0x00000078807a7208 */ /* 0x000fe20001800200 */
[----:B------:R-:W-:Y:S01]  /*43d0*/  FFMA R7, R6, R7, R121 ;  /* 0x0000000706077223 */ /* 0x000fe20000000079 */
[----:B------:R-:W-:Y:S01]  /*43e0*/  FSEL R123, R0, 8.4834944573231041431e-05, P3 ;  /* 0x38b1e96a007b7808 */ /* 0x000fe20001800000 */
[----:B------:R-:W-:Y:S01]  /*43f0*/  FADD R116, R116, 1 ;  /* 0x3f80000074747421 */ /* 0x000fe20000000000 */
[----:B------:R-:W-:-:S02]  /*4400*/  FSEL R125, -R3, -0.00082130916416645050049, P3 ;  /* 0xba574d20037d7808 */ /* 0x000fc40001800100 */
[----:B------:R-:W-:Y:S02]  /*4410*/  FSETP.GE.AND P5, PT, |R130|, 1.0029599666595458984, PT ;  /* 0x3f8060fe8200780b */ /* 0x000fe40003fa6200 */
[----:B------:R-:W-:Y:S01]  /*4420*/  FSEL R121, R12, 0.0052134888246655464172, P2 ;  /* 0x3baad5ea0c797808 */ /* 0x000fe20001000000 */
[----:B------:R-:W-:Y:S01]  /*4430*/  FFMA R125, R122, R123, R125 ;  /* 0x0000007b7a7d7223 */ /* 0x000fe2000000007d */
[----:B------:R-:W-:Y:S02]  /*4440*/  FSEL R124, |R130|, R124, P5 ;  /* 0x0000007c827c7208 */ /* 0x000fe40002800200 */
[----:B------:R-:W-:Y:S01]  /*4450*/  FSEL R129, R0, 8.4834944573231041431e-05, P5 ;  /* 0x38b1e96a00817808 */ /* 0x000fe20002800000 */
[----:B------:R-:W-:Y:S01]  /*4460*/  FFMA R7, R6, R7, R121 ;  /* 0x0000000706077223 */ /* 0x000fe20000000079 */
[----:B------:R-:W-:Y:S02]  /*4470*/  FSEL R131, -R3, -0.00082130916416645050049, P5 ;  /* 0xba574d2003837808 */ /* 0x000fe40002800100 */
[----:B------:R-:W-:-:S02]  /*4480*/  FSEL R127, R12, 0.0052134888246655464172, P3 ;  /* 0x3baad5ea0c7f7808 */ /* 0x000fc40001800000 */
[C---:B------:R-:W-:Y:S01]  /*4490*/  FSEL R123, -R13.reuse, -0.026868773624300956726, P2 ;  /* 0xbcdc1be70d7b7808 */ /* 0x040fe20001000100 */
[----:B------:R-:W-:Y:S01]  /*44a0*/  FFMA R129, R124, R129, R131 ;  /* 0x000000817c817223 */ /* 0x000fe20000000083 */
[----:B------:R-:W-:Y:S01]  /*44b0*/  FSEL R133, R12, 0.0052134888246655464172, P5 ;  /* 0x3baad5ea0c857808 */ /* 0x000fe20002800000 */
[----:B------:R-:W-:Y:S01]  /*44c0*/  FFMA R125, R122, R125, R127 ;  /* 0x0000007d7a7d7223 */ /* 0x000fe2000000007f */
[----:B------:R-:W-:Y:S01]  /*44d0*/  FSEL R121, R14, 0.11284004896879196167, P2 ;  /* 0x3de718af0e797808 */ /* 0x000fe20001000000 */
        /* <DEDUP_REMOVED lines=9> */
[----:B------:R-:W-:Y:S01]  /*4570*/  FSEL R131, -R13, -0.026868773624300956726, P5 ;  /* 0xbcdc1be70d837808 */ /* 0x000fe20002800100 */
[----:B------:R-:W-:Y:S01]  /*4580*/  FFMA R125, R122, R125, R129 ;  /* 0x0000007d7a7d7223 */ /* 0x000fe20000000081 */
[----:B------:R-:W-:Y:S01]  /*4590*/  FSEL R123, R15, -0.37612664699554443359, P3 ;  /* 0xbec093ac0f7b7808 */ /* 0x000fe20001800000 */
        /* <DEDUP_REMOVED lines=14> */
[----:B------:R-:W-:-:S02]  /*4680*/  IMAD.SHL.U32 R123, R18, 0x10, RZ ;  /* 0x00000010127b7824 */ /* 0x000fc400078e00ff */
[----:B------:R-:W-:Y:S01]  /*4690*/  FFMA R122, R121, R122, R122 ;  /* 0x0000007a797a7223 */ /* 0x000fe2000000007a */
[----:B------:R-:W-:Y:S01]  /*46a0*/  FSEL R121, -|R130|, R130, P5 ;  /* 0x0000008282797208 */ /* 0x000fe20002800300 */
[----:B------:R-:W-:Y:S01]  /*46b0*/  FFMA R126, R124, R7, R126 ;  /* 0x000000077c7e7223 */ /* 0x000fe2000000007e */
[----:B------:R-:W-:Y:S02]  /*46c0*/  SHF.L.U32 R124, R18, 0x5, RZ ;  /* 0x00000005127c7819 */ /* 0x000fe400000006ff */
[----:B------:R-:W2:Y:S01]  /*46d0*/  @P3 MUFU.EX2 R7, R122 ;  /* 0x0000007a00073308 */ /* 0x000ea20000000800 */
[----:B------:R-:W-:Y:S01]  /*46e0*/  FFMA R126, R126, R121, R121 ;  /* 0x000000797e7e7223 */ /* 0x000fe20000000079 */
[----:B------:R-:W-:Y:S02]  /*46f0*/  LOP3.LUT R127, R124, 0xc0, RZ, 0xc0, !PT ;  /* 0x000000c07c7f7812 */ /* 0x000fe400078ec0ff */
[----:B------:R-:W-:Y:S02]  /*4700*/  LOP3.LUT R123, R123, 0xe00, RZ, 0xc0, !PT ;  /* 0x00000e007b7b7812 */ /* 0x000fe400078ec0ff */
[----:B------:R-:W-:Y:S01]  /*4710*/  LOP3.LUT R127, R127, 0x8, R132, 0xf8, !PT ;  /* 0x000000087f7f7812 */ /* 0x000fe200078ef884 */
[----:B------:R-:W-:Y:S01]  /*4720*/  IMAD.SHL.U32 R132, R18, 0x4, RZ ;  /* 0x0000000412847824 */ /* 0x000fe200078e00ff */
[----:B------:R-:W3:Y:S01]  /*4730*/  @P5 MUFU.EX2 R121, R126 ;  /* 0x0000007e00795308 */ /* 0x000ee20000000800 */
[----:B-1----:R-:W-:Y:S01]  /*4740*/  @P2 FADD R6, -R6, 1 ;  /* 0x3f80000006062421 */ /* 0x002fe20000000100 */
[----:B------:R-:W-:-:S02]  /*4750*/  LOP3.LUT R125, R123, 0x20, R124, 0xf8, !PT ;  /* 0x000000207b7d7812 */ /* 0x000fc400078ef87c */
[----:B------:R-:W-:Y:S02]  /*4760*/  LOP3.LUT R123, R18, 0xff, RZ, 0xc0, !PT ;  /* 0x000000ff127b7812 */ /* 0x000fe400078ec0ff */
[----:B------:R-:W-:Y:S01]  /*4770*/  @P2 LOP3.LUT R120, R6, 0x80000000, R135, 0xb8, !PT ;  /* 0x8000000006782812 */ /* 0x000fe200078eb887 */
[----:B------:R-:W-:Y:S01]  /*4780*/  FMUL R6, R5, 0.5 ;  /* 0x3f00000005067820 */ /* 0x000fe20000400000 */
[----:B------:R-:W-:Y:S01]  /*4790*/  LOP3.LUT R125, R125, 0x100, R124, 0xf8, !PT ;  /* 0x000001007d7d7812 */ /* 0x000fe200078ef87c */
[----:B--2---:R-:W-:Y:S01]  /*47a0*/  @P3 FADD R7, -R7, 1 ;  /* 0x3f80000007073421 */ /* 0x004fe20000000100 */
[----:B------:R-:W-:Y:S01]  /*47b0*/  LOP3.LUT R132, R127, 0x18, R132, 0x78, !PT ;  /* 0x000000187f847812 */ /* 0x000fe200078e7884 */
[----:B------:R-:W-:Y:S02]  /*47c0*/  VIADD R123, R123, 0x1f ;  /* 0x0000001f7b7b7836 */ /* 0x000fe40000000000 */
[----:B------:R-:W-:Y:S01]  /*47d0*/  FADD R120, R120, 1 ;  /* 0x3f80000078787421 */ /* 0x000fe20000000000 */
[----:B------:R-:W-:Y:S01]  /*47e0*/  FMUL R5, R36, 0.5 ;  /* 0x3f00000024057820 */ /* 0x000fe20000400000 */
[----:B------:R-:W-:Y:S01]  /*47f0*/  @P3 LOP3.LUT R122, R7, 0x80000000, R128, 0xb8, !PT ;  /* 0x80000000077a3812 */ /* 0x000fe200078eb880 */
[----:B------:R-:W-:Y:S01]  /*4800*/  FMUL R7, R94, 0.5 ;  /* 0x3f0000005e077820 */ /* 0x000fe20000400000 */
[----:B------:R-:W-:Y:S01]  /*4810*/  LOP3.LUT R125, R125, R132, RZ, 0xfc, !PT ;  /* 0x000000847d7d7212 */ /* 0x000fe200078efcff */
[----:B---3--:R-:W-:Y:S01]  /*4820*/  @P5 FADD R121, -R121, 1 ;  /* 0x3f80000079795421 */ /* 0x008fe20000000100 */
[----:B------:R-:W-:Y:S01]  /*4830*/  ISETP.GT.U32.AND P2, PT, R123, 0x3e, PT ;  /* 0x0000003e7b00780c */ /* 0x000fe20003f44070 */
[----:B------:R-:W-:Y:S01]  /*4840*/  FMUL R96, R96, R7 ;  /* 0x0000000760607220 */ /* 0x000fe20000400000 */
[----:B------:R-:W-:Y:S01]  /*4850*/  FMUL R7, R8, 0.5 ;  /* 0x3f00000008077820 */ /* 0x000fe20000400000 */
[----:B------:R-:W-:Y:S01]  /*4860*/  FMUL R8, R111, R4 ;  /* 0x000000046f087220 */ /* 0x000fe20000400000 */
[----:B------:R-:W-:Y:S01]  /*4870*/  @P5 LOP3.LUT R126, R121, 0x80000000, R130, 0xb8, !PT ;  /* 0x80000000797e5812 */ /* 0x000fe200078eb882 */
[----:B------:R-:W-:Y:S01]  /*4880*/  FMUL R121, R28, 0.5 ;  /* 0x3f0000001c797820 */ /* 0x000fe20000400000 */
[----:B------:R-:W-:Y:S01]  /*4890*/  FMUL R123, R10, 0.5 ;  /* 0x3f0000000a7b7820 */ /* 0x000fe20000400000 */
[----:B------:R-:W-:Y:S01]  /*48a0*/  FMUL R109, R112, R7 ;  /* 0x00000007706d7220 */ /* 0x000fe20000400000 */
[----:B------:R-:W-:Y:S01]  /*48b0*/  FMUL R111, R120, R37 ;  /* 0x00000025786f7220 */ /* 0x000fe20000400000 */
[----:B------:R-:W-:Y:S01]  /*48c0*/  LEA R28, R125, UR51, 0x1 ;  /* 0x000000337d1c7c11 */ /* 0x000fe2000f8e08ff */
[----:B------:R-:W-:Y:S01]  /*48d0*/  FMUL R7, R38, 0.5 ;  /* 0x3f00000026077820 */ /* 0x000fe20000400000 */
[----:B------:R-:W-:Y:S01]  /*48e0*/  FADD R122, R122, 1 ;  /* 0x3f8000007a7a7421 */ /* 0x000fe20000000000 */
[----:B------:R-:W-:Y:S01]  /*48f0*/  FADD R126, R126, 1 ;  /* 0x3f8000007e7e7421 */ /* 0x000fe20000000000 */
[----:B------:R-:W-:Y:S01]  /*4900*/  IMAD.MOV.U32 R37, RZ, RZ, 0x20 ;  /* 0x00000020ff257424 */ /* 0x000fe200078e00ff */
[----:B------:R-:W-:Y:S01]  /*4910*/  LOP3.LUT P3, RZ, R18, 0x4, RZ, 0xc0, !PT ;  /* 0x0000000412ff7812 */ /* 0x000fe2000786c0ff */
[----:B------:R-:W-:Y:S01]  /*4920*/  FMUL R100, R100, R121 ;  /* 0x0000007964647220 */ /* 0x000fe20000400000 */
[----:B------:R-:W-:Y:S01]  /*4930*/  FMUL R123, R102, R123 ;  /* 0x0000007b667b7220 */ /* 0x000fe20000400000 */
[----:B------:R-:W-:Y:S01]  /*4940*/  FMUL R10, R117, R6 ;  /* 0x00000006750a7220 */ /* 0x000fe20000400000 */
[----:B------:R-:W-:Y:S01]  /*4950*/  FMUL R116, R116, R5 ;  /* 0x0000000574747220 */ /* 0x000fe20000400000 */
[----:B------:R-:W-:Y:S01]  /*4960*/  FMUL R122, R122, R7 ;  /* 0x000000077a7a7220 */ /* 0x000fe20000400000 */
[----:B------:R-:W-:Y:S01]  /*4970*/  FMUL R11, R126, R39 ;  /* 0x000000277e0b7220 */ /* 0x000fe20000400000 */
[----:B------:R-:W-:Y:S01]  /*4980*/  VIADD R34, R28, 0x200 ;  /* 0x000002001c227836 */ /* 0x000fe20000000000 */
[----:B------:R-:W-:-:S02]  /*4990*/  SEL R37, R37, 0xffffffe0, !P3 ;  /* 0xffffffe025257807 */ /* 0x000fc40005800000 */
[----:B------:R-:W-:Y:S02]  /*49a0*/  F2FP.BF16.F32.PACK_AB R5, R9, R96 ;  /* 0x000000600905723e */ /* 0x000fe400000010ff */
[----:B------:R-:W-:Y:S02]  /*49b0*/  F2FP.BF16.F32.PACK_AB R6, R123, R100 ;  /* 0x000000647b06723e */ /* 0x000fe400000010ff */
[----:B------:R-:W-:Y:S02]  /*49c0*/  F2FP.BF16.F32.PACK_AB R7, R107, R106 ;  /* 0x0000006a6b07723e */ /* 0x000fe400000010ff */
[----:B------:R-:W-:Y:S02]  /*49d0*/  F2FP.BF16.F32.PACK_AB R4, R110, R103 ;  /* 0x000000676e04723e */ /* 0x000fe400000010ff */
[----:B------:R-:W-:Y:S02]  /*49e0*/  F2FP.BF16.F32.PACK_AB R9, R10, R113 ;  /* 0x000000710a09723e */ /* 0x000fe400000010ff */
[----:B------:R-:W-:Y:S01]  /*49f0*/  F2FP.BF16.F32.PACK_AB R8, R109, R8 ;  /* 0x000000086d08723e */ /* 0x000fe200000010ff */
[----:B------:R1:W-:Y:S01]  /*4a00*/  STSM.16.M88.4 [R28+0x200], R4 ;  /* 0x000200041c007844 */ /* 0x0003e20000000200 */
[----:B------:R-:W-:-:S02]  /*4a10*/  F2FP.BF16.F32.PACK_AB R10, R111, R116 ;  /* 0x000000746f0a723e */ /* 0x000fc400000010ff */
[----:B------:R-:W-:Y:S02]  /*4a20*/  F2FP.BF16.F32.PACK_AB R11, R11, R122 ;  /* 0x0000007a0b0b723e */ /* 0x000fe400000010ff */
[----:B------:R-:W-:-:S05]  /*4a30*/  IADD3 R36, R34, R37, RZ ;  /* 0x0000002522247210 */ /* 0x000fca0007ffe0ff */
[----:B------:R1:W-:Y:S01]  /*4a40*/  STSM.16.M88.4 [R36], R8 ;  /* 0x0000000824007844 */ /* 0x0003e20000000200 */
[----:B------:R-:W-:Y:S01]  /*4a50*/  @!PT LDS RZ, [RZ] ;  /* 0x00000000fffff984 */ /* 0x000fe20000000800 */
[----:B------:R-:W-:Y:S01]  /*4a60*/  @!PT LDS RZ, [RZ] ;  /* 0x00000000fffff984 */ /* 0x000fe20000000800 */
[----:B------:R-:W-:Y:S01]  /*4a70*/  @!PT LDS RZ, [RZ] ;  /* 0x00000000fffff984 */ /* 0x000fe20000000800 */
[----:B------:R-:W-:Y:S01]  /*4a80*/  @!PT LDS RZ, [RZ] ;  /* 0x00000000fffff984 */ /* 0x000fe20000000800 */
[----:B------:R2:W-:Y:S06]  /*4a90*/  MEMBAR.ALL.CTA ;  /* 0x0000000000007992 */ /* 0x0005ec0000008000 */
[----:B--2---:R-:W2:Y:S02]  /*4aa0*/  FENCE.VIEW.ASYNC.S ;  /* 0x00000000000073c6 */ /* 0x004ea40000000000 */
[----:B--2---:R-:W-:Y:S06]  /*4ab0*/  BAR.SYNC.DEFER_BLOCKING 0x1, 0x100 ;  /* 0x0044000000007b1d */ /* 0x004fec0000010000 */
[----:B------:R-:W-:Y:S05]  /*4ac0*/  @P2 BRA `(.L_x_58) ;  /* 0x0000000000182947 */ /* 0x000fea0003800000 */
[----:B------:R-:W-:Y:S02]  /*4ad0*/  UIADD3 UR4, UP0, UR52, 0x4f0, URZ ;  /* 0x000004f034047890 */ /* 0x000fe4000ff1e03f */
[----:B------:R-:W-:Y:S02]  /*4ae0*/  UIADD3 UR44, UR51, 0x200, URZ ;  /* 0x00000200332c7890 */ /* 0x000fe4000fffe03f */
[----:B------:R-:W-:-:S09]  /*4af0*/  UIADD3.X UR5, URZ, UR53, URZ, UP0, !UPT ;  /* 0x000000353f057290 */ /* 0x000fd200087fe43f */
[----:B------:R2:W-:Y:S01]  /*4b00*/  UTMASTG.3D [UR44], [UR4] ;  /* 0x0000002c040073b5 */ /* 0x0005e20008010000 */
[----:B------:R0:W-:Y:S01]  /*4b10*/  UTMACMDFLUSH ;  /* 0x00000000000079b7 */ /* 0x0001e20000000000 */
[----:B--2---:R-:W-:-:S04]  /*4b20*/  DEPBAR.LE SB0, 0x1 ;  /* 0x000080400000791a */ /* 0x004fc80000000000 */
.L_x_58:
[----:B------:R-:W-:Y:S05]  /*4b30*/  BSYNC B0 ;  /* 0x0000000000007941 */ /* 0x000fea0003800000 */
.L_x_57:
[----:B------:R-:W-:Y:S01]  /*4b40*/  BAR.SYNC.DEFER_BLOCKING 0x1, 0x100 ;  /* 0x0044000000007b1d */ /* 0x000fe20000010000 */
[----:B------:R-:W-:-:S13]  /*4b50*/  ISETP.NE.AND P5, PT, RZ, UR43, PT ;  /* 0x0000002bff007c0c */ /* 0x000fda000bfa5270 */
[----:B------:R-:W-:Y:S05]  /*4b60*/  @!P5 BRA `(.L_x_59) ;  /* 0x000000000034d947 */ /* 0x000fea0003800000 */
[----:B------:R-:W-:Y:S04]  /*4b70*/  BSSY B0, `(.L_x_60) ;  /* 0x0000009000007945 */ /* 0x000fe80003800000 */
[----:B------:R-:W-:Y:S05]  /*4b80*/  @P0 BRA `(.L_x_61) ;  /* 0x00000000001c0947 */ /* 0x000fea0003800000 */
[----:B------:R-:W-:-:S13]  /*4b90*/  ISETP.NE.AND P5, PT, R115, 0x3, PT ;  /* 0x000000037300780c */ /* 0x000fda0003fa5270 */
[----:B------:R-:W-:Y:S05]  /*4ba0*/  @!P5 BRA `(.L_x_62) ;  /* 0x000000000004d947 */ /* 0x000fea0003800000 */
[----:B------:R-:W-:Y:S01]  /*4bb0*/  BPT.TRAP 0x1 ;  /* 0x000000040000795c */ /* 0x000fe20000300000 */
.L_x_62:
[----:B------:R-:W-:-:S04]  /*4bc0*/  ULEA UR4, UR42, UR51, 0x3 ;  /* 0x000000332a047291 */ /* 0x000fc8000f8e183f */
[----:B------:R-:W-:-:S04]  /*4bd0*/  UIADD3 UR4, UR4, 0x80, URZ ;  /* 0x0000008004047890 */ /* 0x000fc8000fffe03f */
[----:B------:R-:W-:-:S09]  /*4be0*/  UPRMT UR4, UR50, 0x654, UR4 ;  /* 0x0000065432047896 */ /* 0x000fd20008000004 */
[----:B------:R-:W-:Y:S03]  /*4bf0*/  SYNCS.ARRIVE.TRANS64.RED.A1T0 RZ, [UR4], RZ ;  /* 0x000000ffffff79a7 */ /* 0x000fe60008100404 */
.L_x_61:
[----:B------:R-:W-:Y:S05]  /*4c00*/  BSYNC B0 ;  /* 0x0000000000007941 */ /* 0x000fea0003800000 */
.L_x_60:
[----:B------:R-:W-:-:S04]  /*4c10*/  UIADD3 UR42, UR42, 0x1, URZ ;  /* 0x000000012a2a7890 */ /* 0x000fc8000fffe03f */
[----:B------:R-:W-:-:S04]  /*4c20*/  UISETP.NE.AND UP0, UPT, UR42, 0x4, UPT ;  /* 0x000000042a00788c */ /* 0x000fc8000bf05270 */
[----:B------:R-:W-:-:S12]  /*4c30*/  USEL UR42, UR42, URZ, UP0 ;  /* 0x0000003f2a2a7287 */ /* 0x000fd80008000000 */
.L_x_59:
[----:B------:R-:W-:Y:S04]  /*4c40*/  BSSY B0, `(.L_x_63) ;  /* 0x0000033000007945 */ /* 0x000fe80003800000 */
[----:B------:R-:W-:Y:S05]  /*4c50*/  @P0 BRA `(.L_x_64) ;  /* 0x0000000000c40947 */ /* 0x000fea0003800000 */
[----:B------:R-:W-:-:S13]  /*4c60*/  ISETP.NE.AND P5, PT, R115, 0x3, PT ;  /* 0x000000037300780c */ /* 0x000fda0003fa5270 */
[----:B------:R-:W-:Y:S05]  /*4c70*/  @!P5 BRA `(.L_x_65) ;  /* 0x000000000004d947 */ /* 0x000fea0003800000 */
[----:B------:R-:W-:Y:S01]  /*4c80*/  BPT.TRAP 0x1 ;  /* 0x000000040000795c */ /* 0x000fe20000300000 */
.L_x_65:
[----:B-1----:R-:W-:Y:S01]  /*4c90*/  LEA R4, R21, UR51, 0x3 ;  /* 0x0000003315047c11 */ /* 0x002fe2000f8e18ff */
[----:B------:R-:W-:Y:S01]  /*4ca0*/  BSSY B1, `(.L_x_66) ;  /* 0x0000004000017945 */ /* 0x000fe20003800000 */
[----:B------:R-:W-:-:S04]  /*4cb0*/  SHF.L.U32 R5, R93, 0x1f, RZ ;  /* 0x0000001f5d057819 */ /* 0x000fc800000006ff */
[----:B------:R-:W1:Y:S02]  /*4cc0*/  SYNCS.PHASECHK.TRANS64.TRYWAIT P5, [R4+URZ+0x60], R5 ;  /* 0x00006005040075a7 */ /* 0x000e6400080a017f */
[----:B-1----:R-:W-:Y:S05]  /*4cd0*/  @!P5 BRA `(.L_x_67) ;  /* 0x0000009000b8d947 */ /* 0x002fea0003800000 */
.L_x_174:
[----:B------:R-:W-:Y:S05]  /*4ce0*/  BSYNC B1 ;  /* 0x0000000000017941 */ /* 0x000fea0003800000 */
.L_x_66:
[----:B------:R-:W-:Y:S05]  /*4cf0*/  @P4 BRA `(.L_x_68) ;  /* 0x0000000000984947 */ /* 0x000fea0003800000 */
[----:B-1----:R-:W-:Y:S01]  /*4d00*/  IMAD R4, R21, 0x2000, R34 ;  /* 0x0000200015047824 */ /* 0x002fe200078e0222 */
[----:B------:R-:W-:Y:S05]  /*4d10*/  WARPSYNC.ALL ;  /* 0x0000000000007948 */ /* 0x000fea0003800000 */
[C---:B------:R-:W-:Y:S01]  /*4d20*/  VIADD R5, R4.reuse, 0x20 ;  /* 0x0000002004057836 */ /* 0x040fe20000000000 */
[----:B------:R-:W1:Y:S01]  /*4d30*/  LDSM.16.M88.4 R8, [R4] ;  /* 0x000000000408783b */ /* 0x000e620000000200 */
[----:B------:R-:W-:-:S05]  /*4d40*/  @P3 VIADD R5, R4, 0xffffffe0 ;  /* 0xffffffe004053836 */ /* 0x000fca0000000000 */
[----:B------:R-:W2:Y:S01]  /*4d50*/  LDSM.16.M88.4 R96, [R5] ;  /* 0x000000000560783b */ /* 0x000ea20000000200 */
[----:B-1----:R-:W-:Y:S01]  /*4d60*/  IMAD.U32 R6, R8, 0x10000, RZ ;  /* 0x0001000008067824 */ /* 0x002fe200078e00ff */
[C---:B------:R-:W-:Y:S01]  /*4d70*/  SHF.L.U32 R24, R9.reuse, 0x10, RZ ;  /* 0x0000001009187819 */ /* 0x040fe200000006ff */
[----:B------:R-:W-:Y:S01]  /*4d80*/  IMAD.U32 R30, R10, 0x10000, RZ ;  /* 0x000100000a1e7824 */ /* 0x000fe200078e00ff */
[----:B------:R-:W-:Y:S01]  /*4d90*/  LOP3.LUT R26, R9, 0xffff0000, RZ, 0xc0, !PT ;  /* 0xffff0000091a7812 */ /* 0x000fe200078ec0ff */
[----:B------:R-:W-:Y:S01]  /*4da0*/  IMAD.U32 R32, R11, 0x10000, RZ ;  /* 0x000100000b207824 */ /* 0x000fe200078e00ff */
[----:B------:R-:W-:Y:S01]  /*4db0*/  LOP3.LUT R8, R8, 0xffff0000, RZ, 0xc0, !PT ;  /* 0xffff000008087812 */ /* 0x000fe200078ec0ff */
[----:B--2---:R-:W-:Y:S01]  /*4dc0*/  IMAD.U32 R4, R96, 0x10000, RZ ;  /* 0x0001000060047824 */ /* 0x004fe200078e00ff */
[----:B------:R-:W-:Y:S01]  /*4dd0*/  SHF.L.U32 R100, R98, 0x10, RZ ;  /* 0x0000001062647819 */ /* 0x000fe200000006ff */
[----:B------:R-:W-:Y:S01]  /*4de0*/  IMAD.U32 R38, R97, 0x10000, RZ ;  /* 0x0001000061267824 */ /* 0x000fe200078e00ff */
[----:B------:R-:W-:Y:S01]  /*4df0*/  LOP3.LUT R10, R10, 0xffff0000, RZ, 0xc0, !PT ;  /* 0xffff00000a0a7812 */ /* 0x000fe200078ec0ff */
[----:B------:R-:W-:Y:S01]  /*4e00*/  IMAD.U32 R102, R99, 0x10000, RZ ;  /* 0x0001000063667824 */ /* 0x000fe200078e00ff */
[----:B------:R-:W-:Y:S01]  /*4e10*/  LOP3.LUT R36, R11, 0xffff0000, RZ, 0xc0, !PT ;  /* 0xffff00000b247812 */ /* 0x000fe200078ec0ff */
[C---:B------:R-:W-:Y:S01]  /*4e20*/  FMUL R23, R91.reuse, R24 ;  /* 0x000000185b177220 */ /* 0x040fe20000400000 */
[----:B------:R-:W-:Y:S01]  /*4e30*/  LOP3.LUT R96, R96, 0xffff0000, RZ, 0xc0, !PT ;  /* 0xffff000060607812 */ /* 0x000fe200078ec0ff */
[----:B------:R-:W-:Y:S01]  /*4e40*/  FMUL R95, R91, R30 ;  /* 0x0000001e5b5f7220 */ /* 0x000fe20000400000 */
[----:B------:R-:W-:Y:S01]  /*4e50*/  LOP3.LUT R94, R97, 0xffff0000, RZ, 0xc0, !PT ;  /* 0xffff0000615e7812 */ /* 0x000fe200078ec0ff */
[C---:B------:R-:W-:Y:S01]  /*4e60*/  FMUL R97, R91.reuse, R26 ;  /* 0x0000001a5b617220 */ /* 0x040fe20000400000 */
[----:B------:R-:W-:Y:S01]  /*4e70*/  LOP3.LUT R98, R98, 0xffff0000, RZ, 0xc0, !PT ;  /* 0xffff000062627812 */ /* 0x000fe200078ec0ff */
[----:B------:R-:W-:Y:S01]  /*4e80*/  FMUL R29, R91, R32 ;  /* 0x000000205b1d7220 */ /* 0x000fe20000400000 */
[----:B------:R-:W-:Y:S01]  /*4e90*/  LOP3.LUT R104, R99, 0xffff0000, RZ, 0xc0, !PT ;  /* 0xffff000063687812 */ /* 0x000fe200078ec0ff */
[C---:B------:R-:W-:Y:S01]  /*4ea0*/  FMUL R99, R91.reuse, R6 ;  /* 0x000000065b637220 */ /* 0x040fe20000400000 */
        /* <DEDUP_REMOVED lines=10> */
[----:B------:R-:W-:-:S07]  /*4f50*/  FMUL R32, R91, R104 ;  /* 0x000000685b207220 */ /* 0x000fce0000400000 */
.L_x_68:
[----:B------:R-:W-:-:S07]  /*4f60*/  VIADD R21, R21, 0x1 ;  /* 0x0000000115157836 */ /* 0x000fce0000000000 */
.L_x_64:
[----:B------:R-:W-:Y:S05]  /*4f70*/  BSYNC B0 ;  /* 0x0000000000007941 */ /* 0x000fea0003800000 */
.L_x_63:
[C---:B------:R-:W-:Y:S01]  /*4f80*/  FFMA R42, R92.reuse, R42, R23 ;  /* 0x0000002a5c2a7223 */ /* 0x040fe20000000017 */
[C---:B------:R-:W-:Y:S01]  /*4f90*/  FFMA R43, R92.reuse, R43, R97 ;  /* 0x0000002b5c2b7223 */ /* 0x040fe20000000061 */
[C---:B------:R-:W-:Y:S01]  /*4fa0*/  FFMA R44, R92.reuse, R44, R95 ;  /* 0x0000002c5c2c7223 */ /* 0x040fe2000000005f */
[----:B------:R-:W-:Y:S01]  /*4fb0*/  FFMA R45, R92, R45, R26 ;  /* 0x0000002d5c2d7223 */ /* 0x000fe2000000001a */
[----:B-1----:R-:W-:Y:S01]  /*4fc0*/  FMUL R9, R42, 0.70710676908493041992 ;  /* 0x3f3504f32a097820 */ /* 0x002fe20000400000 */
[----:B------:R-:W-:Y:S01]  /*4fd0*/  FMUL R11, R43, 0.70710676908493041992 ;  /* 0x3f3504f32b0b7820 */ /* 0x000fe20000400000 */
[----:B------:R-:W-:Y:S01]  /*4fe0*/  FFMA R46, R92, R46, R29 ;  /* 0x0000002e5c2e7223 */ /* 0x000fe2000000001d */
[----:B------:R-:W-:Y:S01]  /*4ff0*/  FMUL R36, R45, 0.70710676908493041992 ;  /* 0x3f3504f32d247820 */ /* 0x000fe20000400000 */
[C---:B------:R-:W-:Y:S01]  /*5000*/  FMUL R4, R9.reuse, R9 ;  /* 0x0000000909047220 */ /* 0x040fe20000400000 */
[C---:B------:R-:W-:Y:S01]  /*5010*/  FSETP.GE.AND P5, PT, |R9|.reuse, 1.0029599666595458984, PT ;  /* 0x3f8060fe0900780b */ /* 0x040fe20003fa6200 */
[----:B------:R-:W-:Y:S01]  /*5020*/  FMUL R38, R46, 0.70710676908493041992 ;  /* 0x3f3504f32e267820 */ /* 0x000fe20000400000 */
[C---:B------:R-:W-:Y:S01]  /*5030*/  FFMA R47, R92.reuse, R47, R27 ;  /* 0x0000002f5c2f7223 */ /* 0x040fe2000000001b */
[C---:B------:R-:W-:Y:S01]  /*5040*/  FFMA R48, R92.reuse, R48, R31 ;  /* 0x000000305c307223 */ /* 0x040fe2000000001f */
[----:B------:R-:W-:Y:S01]  /*5050*/  FSEL R4, |R9|, R4, P5 ;  /* 0x0000000409047208 */ /* 0x000fe20002800200 */
[----:B------:R-:W-:Y:S01]  /*5060*/  FFMA R49, R92, R49, R24 ;  /* 0x000000315c317223 */ /* 0x000fe20000000018 */
[----:B------:R-:W-:Y:S01]  /*5070*/  FSEL R5, R0, 8.4834944573231041431e-05, P5 ;  /* 0x38b1e96a00057808 */ /* 0x000fe20002800000 */
[----:B------:R-:W-:Y:S01]  /*5080*/  FMUL R94, R47, 0.70710676908493041992 ;  /* 0x3f3504f32f5e7820 */ /* 0x000fe20000400000 */
[----:B------:R-:W-:Y:S01]  /*5090*/  FSEL R7, -R3, -0.00082130916416645050049, P5 ;  /* 0xba574d2003077808 */ /* 0x000fe20002800100 */
[----:B------:R-:W-:Y:S01]  /*50a0*/  FMUL R96, R48, 0.70710676908493041992 ;  /* 0x3f3504f330607820 */ /* 0x000fe20000400000 */
[----:B------:R-:W-:Y:S01]  /*50b0*/  FSEL R6, R12, 0.0052134888246655464172, P5 ;  /* 0x3baad5ea0c067808 */ /* 0x000fe20002800000 */
[----:B------:R-:W-:Y:S01]  /*50c0*/  FFMA R50, R92, R50, R25 ;  /* 0x000000325c327223 */ /* 0x000fe20000000019 */
[----:B------:R-:W-:Y:S01]  /*50d0*/  FSEL R8, -R13, -0.026868773624300956726, P5 ;  /* 0xbcdc1be70d087808 */ /* 0x000fe20002800100 */
[----:B------:R-:W-:Y:S01]  /*50e0*/  FFMA R5, R4, R5, R7 ;  /* 0x0000000504057223 */ /* 0x000fe20000000007 */
[----:B------:R-:W-:Y:S01]  /*50f0*/  FSEL R7, -|R9|, R9, P5 ;  /* 0x0000000909077208 */ /* 0x000fe20002800300 */
[----:B------:R-:W-:Y:S01]  /*5100*/  FMUL R107, R50, 0.70710676908493041992 ;  /* 0x3f3504f3326b7820 */ /* 0x000fe20000400000 */
[----:B------:R-:W-:Y:S01]  /*5110*/  FFMA R51, R92, R51, R30 ;  /* 0x000000335c337223 */ /* 0x000fe2000000001e */
[----:B------:R-:W-:Y:S01]  /*5120*/  FFMA R5, R4, R5, R6 ;  /* 0x0000000504057223 */ /* 0x000fe20000000006 */
[----:B------:R-:W-:Y:S01]  /*5130*/  FSEL R6, R14, 0.11284004896879196167, P5 ;  /* 0x3de718af0e067808 */ /* 0x000fe20002800000 */
[----:B------:R-:W-:Y:S01]  /*5140*/  FFMA R52, R92, R52, R33 ;  /* 0x000000345c347223 */ /* 0x000fe20000000021 */
[----:B------:R-:W-:Y:S01]  /*5150*/  FMUL R98, R51, 0.70710676908493041992 ;  /* 0x3f3504f333627820 */ /* 0x000fe20000400000 */
[----:B------:R-:W-:Y:S01]  /*5160*/  FFMA R5, R4, R5, R8 ;  /* 0x0000000504057223 */ /* 0x000fe20000000008 */
[----:B------:R-:W-:Y:S01]  /*5170*/  FSEL R8, R15, -0.37612664699554443359, P5 ;  /* 0xbec093ac0f087808 */ /* 0x000fe20002800000 */
[----:B------:R-:W-:Y:S01]  /*5180*/  FMUL R100, R52, 0.70710676908493041992 ;  /* 0x3f3504f334647820 */ /* 0x000fe20000400000 */
[----:B------:R-:W-:Y:S01]  /*5190*/  FFMA R53, R92, R53, R35 ;  /* 0x000000355c357223 */ /* 0x000fe20000000023 */
[----:B------:R-:W-:Y:S01]  /*51a0*/  FFMA R5, R4, R5, R6 ;  /* 0x0000000504057223 */ /* 0x000fe20000000006 */
[----:B------:R-:W-:Y:S01]  /*51b0*/  FSEL R6, R20, 0.12837915122509002686, P5 ;  /* 0x3e0375d314067808 */ /* 0x000fe20002800000 */
[----:B------:R-:W-:Y:S01]  /*51c0*/  FFMA R104, R92, R54, R105 ;  /* 0x000000365c687223 */ /* 0x000fe20000000069 */
[----:B------:R-:W-:Y:S01]  /*51d0*/  FMUL R109, R53, 0.70710676908493041992 ;  /* 0x3f3504f3356d7820 */ /* 0x000fe20000400000 */
[----:B------:R-:W-:Y:S01]  /*51e0*/  FFMA R5, R4, R5, R8 ;  /* 0x0000000504057223 */ /* 0x000fe20000000008 */
[----:B------:R-:W-:Y:S01]  /*51f0*/  FFMA R106, R92, R55, R32 ;  /* 0x000000375c6a7223 */ /* 0x000fe20000000020 */
[----:B------:R-:W-:Y:S01]  /*5200*/  FMUL R111, R104, 0.70710676908493041992 ;  /* 0x3f3504f3686f7820 */ /* 0x000fe20000400000 */
[----:B------:R-:W-:Y:S01]  /*5210*/  FFMA R102, R92, R41, R101 ;  /* 0x000000295c667223 */ /* 0x000fe20000000065 */
[----:B------:R-:W-:Y:S01]  /*5220*/  FFMA R4, R4, R5, R6 ;  /* 0x0000000504047223 */ /* 0x000fe20000000006 */
[----:B------:R-:W-:Y:S01]  /*5230*/  FMUL R6, R11, R11 ;  /* 0x0000000b0b067220 */ /* 0x000fe20000400000 */
[----:B------:R-:W-:Y:S01]  /*5240*/  FMUL R54, R111, R111 ;  /* 0x0000006f6f367220 */ /* 0x000fe20000400000 */
[----:B------:R-:W-:Y:S01]  /*5250*/  FMUL R108, R102, 0.70710676908493041992 ;  /* 0x3f3504f3666c7820 */ /* 0x000fe20000400000 */
[----:B------:R-:W-:Y:S01]  /*5260*/  FFMA R4, R4, R7, R7 ;  /* 0x0000000704047223 */ /* 0x000fe20000000007 */
[----:B------:R-:W-:Y:S01]  /*5270*/  FMUL R51, R51, 0.5 ;  /* 0x3f00000033337820 */ /* 0x000fe20000400000 */
[----:B------:R-:W-:Y:S01]  /*5280*/  FMUL R52, R52, 0.5 ;  /* 0x3f00000034347820 */ /* 0x000fe20000400000 */
[----:B------:R-:W-:Y:S01]  /*5290*/  FMUL R41, R108, R108 ;  /* 0x0000006c6c297220 */ /* 0x000fe20000400000 */
[----:B------:R-:W1:Y:S01]  /*52a0*/  @P5 MUFU.EX2 R5, R4 ;  /* 0x0000000400055308 */ /* 0x000e620000000800 */
[----:B------:R-:W-:Y:S01]  /*52b0*/  FMUL R53, R53, 0.5 ;  /* 0x3f00000035357820 */ /* 0x000fe20000400000 */
[----:B------:R-:W-:Y:S05]  /*52c0*/  WARPSYNC.ALL ;  /* 0x0000000000007948 */ /* 0x000fea0003800000 */
[----:B------:R-:W-:Y:S01]  /*52d0*/  BSSY B0, `(.L_x_69) ;  /* 0x0000189000007945 */ /* 0x000fe20003800000 */
[----:B-1----:R-:W-:-:S05]  /*52e0*/  @P5 FADD R5, -R5, 1 ;  /* 0x3f80000005055421 */ /* 0x002fca0000000100 */
[----:B------:R-:W-:Y:S02]  /*52f0*/  @P5 LOP3.LUT R4, R5, 0x80000000, R9, 0xb8, !PT ;  /* 0x8000000005045812 */ /* 0x000fe400078eb809 */
[----:B------:R-:W-:-:S03]  /*5300*/  FSETP.GE.AND P5, PT, |R11|, 1.0029599666595458984, PT ;  /* 0x3f8060fe0b00780b */ /* 0x000fc60003fa6200 */
[----:B------:R-:W-:Y:S01]  /*5310*/  FADD R4, R4, 1 ;  /* 0x3f80000004047421 */ /* 0x000fe20000000000 */
[----:B------:R-:W-:Y:S02]  /*5320*/  FSEL R6, |R11|, R6, P5 ;  /* 0x000000060b067208 */ /* 0x000fe40002800200 */
[----:B------:R-:W-:Y:S02]  /*5330*/  FSEL R5, R0, 8.4834944573231041431e-05, P5 ;  /* 0x38b1e96a00057808 */ /* 0x000fe40002800000 */
[----:B------:R-:W-:Y:S02]  /*5340*/  FSEL R7, -R3, -0.00082130916416645050049, P5 ;  /* 0xba574d2003077808 */ /* 0x000fe40002800100 */
[----:B------:R-:W-:Y:S02]  /*5350*/  FSEL R8, R12, 0.0052134888246655464172, P5 ;  /* 0x3baad5ea0c087808 */ /* 0x000fe40002800000 */
[----:B------:R-:W-:Y:S01]  /*5360*/  FSEL R10, -R13, -0.026868773624300956726, P5 ;  /* 0xbcdc1be70d0a7808 */ /* 0x000fe20002800100 */
[----:B------:R-:W-:-:S04]  /*5370*/  FFMA R5, R6, R5, R7 ;  /* 0x0000000506057223 */ /* 0x000fc80000000007 */
[----:B------:R-:W-:Y:S01]  /*5380*/  FFMA R5, R6, R5, R8 ;  /* 0x0000000506057223 */ /* 0x000fe20000000008 */
[----:B------:R-:W-:-:S03]  /*5390*/  FSEL R8, R14, 0.11284004896879196167, P5 ;  /* 0x3de718af0e087808 */ /* 0x000fc60002800000 */
[----:B------:R-:W-:Y:S01]  /*53a0*/  FFMA R5, R6, R5, R10 ;  /* 0x0000000506057223 */ /* 0x000fe2000000000a */
[----:B------:R-:W-:-:S03]  /*53b0*/  FSEL R10, R15, -0.37612664699554443359, P5 ;  /* 0xbec093ac0f0a7808 */ /* 0x000fc60002800000 */
[----:B------:R-:W-:Y:S01]  /*53c0*/  FFMA R5, R6, R5, R8 ;  /* 0x0000000506057223 */ /* 0x000fe20000000008 */
[----:B------:R-:W-:-:S03]  /*53d0*/  FSEL R8, R20, 0.12837915122509002686, P5 ;  /* 0x3e0375d314087808 */ /* 0x000fc60002800000 */
[----:B------:R-:W-:Y:S01]  /*53e0*/  FFMA R5, R6, R5, R10 ;  /* 0x0000000506057223 */ /* 0x000fe2000000000a */
[----:B------:R-:W-:-:S03]  /*53f0*/  FSEL R10, -|R11|, R11, P5 ;  /* 0x0000000b0b0a7208 */ /* 0x000fc60002800300 */
[----:B------:R-:W-:-:S04]  /*5400*/  FFMA R5, R6, R5, R8 ;  /* 0x0000000506057223 */ /* 0x000fc80000000008 */
[----:B------:R-:W-:Y:S01]  /*5410*/  FFMA R5, R5, R10, R10 ;  /* 0x0000000a05057223 */ /* 0x000fe2000000000a */
[----:B------:R-:W-:-:S03]  /*5420*/  FMUL R10, R44, 0.70710676908493041992 ;  /* 0x3f3504f32c0a7820 */ /* 0x000fc60000400000 */
[----:B------:R-:W1:Y:S01]  /*5430*/  @P5 MUFU.EX2 R6, R5 ;  /* 0x0000000500065308 */ /* 0x000e620000000800 */
[----:B------:R-:W-:Y:S01]  /*5440*/  FMUL R7, R10, R10 ;  /* 0x0000000a0a077220 */ /* 0x000fe20000400000 */
        /* <DEDUP_REMOVED lines=19> */
[----:B------:R-:W-:-:S04]  /*5580*/  FFMA R6, R6, R11, R11 ;  /* 0x0000000b06067223 */ /* 0x000fc8000000000b */
[----:B------:R-:W1:Y:S02]  /*5590*/  @P5 MUFU.EX2 R7, R6 ;  /* 0x0000000600075308 */ /* 0x000e640000000800 */
[----:B-1----:R-:W-:-:S05]  /*55a0*/  @P5 FADD R7, -R7, 1 ;  /* 0x3f80000007075421 */ /* 0x002fca0000000100 */
[----:B------:R-:W-:Y:S01]  /*55b0*/  @P5 LOP3.LUT R6, R7, 0x80000000, R10, 0xb8, !PT ;  /* 0x8000000007065812 */ /* 0x000fe200078eb80a */
[C---:B------:R-:W-:Y:S01]  /*55c0*/  FMUL R7, R36.reuse, R36 ;  /* 0x0000002424077220 */ /* 0x040fe20000400000 */
[----:B------:R-:W-:-:S03]  /*55d0*/  FSETP.GE.AND P5, PT, |R36|, 1.0029599666595458984, PT ;  /* 0x3f8060fe2400780b */ /* 0x000fc60003fa6200 */
[----:B------:R-:W-:Y:S01]  /*55e0*/  FADD R6, R6, 1 ;  /* 0x3f80000006067421 */ /* 0x000fe20000000000 */
[----:B------:R-:W-:Y:S02]  /*55f0*/  FSEL R7, |R36|, R7, P5 ;  /* 0x0000000724077208 */ /* 0x000fe40002800200 */
[----:B------:R-:W-:Y:S02]  /*5600*/  FSEL R8, R0, 8.4834944573231041431e-05, P5 ;  /* 0x38b1e96a00087808 */ /* 0x000fe40002800000 */
[----:B------:R-:W-:Y:S02]  /*5610*/  FSEL R10, -R3, -0.00082130916416645050049, P5 ;  /* 0xba574d20030a7808 */ /* 0x000fe40002800100 */
[----:B------:R-:W-:Y:S02]  /*5620*/  FSEL R9, R12, 0.0052134888246655464172, P5 ;  /* 0x3baad5ea0c097808 */ /* 0x000fe40002800000 */
[----:B------:R-:W-:Y:S01]  /*5630*/  FSEL R11, -R13, -0.026868773624300956726, P5 ;  /* 0xbcdc1be70d0b7808 */ /* 0x000fe20002800100 */
[----:B------:R-:W-:Y:S01]  /*5640*/  FFMA R8, R7, R8, R10 ;  /* 0x0000000807087223 */ /* 0x000fe2000000000a */
[----:B------:R-:W-:-:S03]  /*5650*/  FSEL R10, -|R36|, R36, P5 ;  /* 0x00000024240a7208 */ /* 0x000fc60002800300 */
[----:B------:R-:W-:Y:S01]  /*5660*/  FFMA R8, R7, R8, R9 ;  /* 0x0000000807087223 */ /* 0x000fe20000000009 */
[----:B------:R-:W-:-:S03]  /*5670*/  FSEL R9, R14, 0.11284004896879196167, P5 ;  /* 0x3de718af0e097808 */ /* 0x000fc60002800000 */
[----:B------:R-:W-:Y:S01]  /*5680*/  FFMA R8, R7, R8, R11 ;  /* 0x0000000807087223 */ /* 0x000fe2000000000b */
[----:B------:R-:W-:-:S03]  /*5690*/  FSEL R11, R15, -0.37612664699554443359, P5 ;  /* 0xbec093ac0f0b7808 */ /* 0x000fc60002800000 */
[----:B------:R-:W-:Y:S01]  /*56a0*/  FFMA R8, R7, R8, R9 ;  /* 0x0000000807087223 */ /* 0x000fe20000000009 */
[----:B------:R-:W-:-:S03]  /*56b0*/  FSEL R9, R20, 0.12837915122509002686, P5 ;  /* 0x3e0375d314097808 */ /* 0x000fc60002800000 */
[----:B------:R-:W-:-:S04]  /*56c0*/  FFMA R8, R7, R8, R11 ;  /* 0x0000000807087223 */ /* 0x000fc8000000000b */
        /* <DEDUP_REMOVED lines=50> */
[C---:B------:R-:W-:Y:S01]  /*59f0*/  FSETP.GE.AND P5, PT, |R96|.reuse, 1.0029599666595458984, PT ;  /* 0x3f8060fe6000780b */ /* 0x040fe20003fa6200 */
[----:B------:R-:W-:Y:S02]  /*5a00*/  FMUL R94, R49, 0.70710676908493041992 ;  /* 0x3f3504f3315e7820 */ /* 0x000fe40000400000 */
[----:B------:R-:W-:Y:S01]  /*5a10*/  FADD R9, R9, 1 ;  /* 0x3f80000009097421 */ /* 0x000fe20000000000 */
[----:B------:R-:W-:Y:S02]  /*5a20*/  FSEL R10, |R96|, R10, P5 ;  /* 0x0000000a600a7208 */ /* 0x000fe40002800200 */
[----:B------:R-:W-:Y:S02]  /*5a30*/  FSEL R11, R0, 8.4834944573231041431e-05, P5 ;  /* 0x38b1e96a000b7808 */ /* 0x000fe40002800000 */
[----:B------:R-:W-:-:S02]  /*5a40*/  FSEL R39, -R3, -0.00082130916416645050049, P5 ;  /* 0xba574d2003277808 */ /* 0x000fc40002800100 */
        /* <DEDUP_REMOVED lines=86> */
[----:B------:R-:W-:Y:S01]  /*5fb0*/  FSEL R94, R0, 8.4834944573231041431e-05, P5 ;  /* 0x38b1e96a005e7808 */ /* 0x000fe20002800000 */
[----:B------:R-:W-:Y:S01]  /*5fc0*/  FMUL R51, R38, R51 ;  /* 0x0000003326337220 */ /* 0x000fe20000400000 */
        /* <DEDUP_REMOVED lines=18> */
[----:B------:R-:W-:Y:S01]  /*60f0*/  FSETP.GE.AND P5, PT, |R109|, 1.0029599666595458984, PT ;  /* 0x3f8060fe6d00780b */ /* 0x000fe20003fa6200 */
[----:B------:R-:W-:Y:S02]  /*6100*/  FFMA R100, R92, R40, R99 ;  /* 0x000000285c647223 */ /* 0x000fe40000000063 */
[----:B------:R-:W-:Y:S01]  /*6110*/  FADD R39, R39, 1 ;  /* 0x3f80000027277421 */ /* 0x000fe20000000000 */
[----:B------:R-:W-:Y:S02]  /*6120*/  FSEL R94, |R109|, R94, P5 ;  /* 0x0000005e6d5e7208 */ /* 0x000fe40002800200 */
[----:B------:R-:W-:Y:S01]  /*6130*/  FSEL R103, R0, 8.4834944573231041431e-05, P5 ;  /* 0x38b1e96a00677808 */ /* 0x000fe20002800000 */
[----:B------:R-:W-:Y:S01]  /*6140*/  FMUL R39, R39, R52 ;  /* 0x0000003427277220 */ /* 0x000fe20000400000 */
        /* <DEDUP_REMOVED lines=17> */
[----:B------:R-:W-:Y:S01]  /*6260*/  FMUL R109, R106, 0.70710676908493041992 ;  /* 0x3f3504f36a6d7820 */ /* 0x000fe20000400000 */
        /* <DEDUP_REMOVED lines=44> */
[----:B------:R-:W-:Y:S01]  /*6530*/  FMUL R109, R100, 0.70710676908493041992 ;  /* 0x3f3504f3646d7820 */ /* 0x000fe20000400000 */
[----:B------:R-:W-:-:S03]  /*6540*/  FSETP.GE.AND P5, PT, |R108|, 1.0029599666595458984, PT ;  /* 0x3f8060fe6c00780b */ /* 0x000fc60003fa6200 */
[----:B------:R-:W-:Y:S01]  /*6550*/  FMUL R40, R109, R109 ;  /* 0x0000006d6d287220 */ /* 0x000fe20000400000 */
[----:B------:R-:W-:Y:S01]  /*6560*/  FSEL R41, |R108|, R41, P5 ;  /* 0x000000296c297208 */ /* 0x000fe20002800200 */
[----:B------:R-:W-:Y:S01]  /*6570*/  FADD R98, R98, 1 ;  /* 0x3f80000062627421 */ /* 0x000fe20000000000 */
        /* <DEDUP_REMOVED lines=26> */
[----:B------:R-:W-:Y:S01]  /*6720*/  FMUL R55, R42, 0.5 ;  /* 0x3f0000002a377820 */ /* 0x000fe20000400000 */
[----:B------:R-:W-:-:S02]  /*6730*/  FMUL R42, R45, 0.5 ;  /* 0x3f0000002d2a7820 */ /* 0x000fc40000400000 */
[----:B------:R-:W-:Y:S01]  /*6740*/  FFMA R41, R40, R41, R54 ;  /* 0x0000002928297223 */ /* 0x000fe20000000036 */
[----:B------:R-:W-:Y:S01]  /*6750*/  FSEL R54, R14, 0.11284004896879196167, P5 ;  /* 0x3de718af0e367808 */ /* 0x000fe20002800000 */
[----:B------:R-:W-:Y:S01]  /*6760*/  FMUL R55, R4, R55 ;  /* 0x0000003704377220 */ /* 0x000fe20000400000 */
[----:B------:R-:W-:Y:S01]  /*6770*/  FMUL R4, R47, 0.5 ;  /* 0x3f0000002f047820 */ /* 0x000fe20000400000 */
[C---:B------:R-:W-:Y:S01]  /*6780*/  FFMA R41, R40.reuse, R41, R94 ;  /* 0x0000002928297223 */ /* 0x040fe2000000005e */
[----:B------:R-:W-:Y:S01]  /*6790*/  FSEL R94, R15, -0.37612664699554443359, P5 ;  /* 0xbec093ac0f5e7808 */ /* 0x000fe20002800000 */
[----:B------:R-:W-:Y:S01]  /*67a0*/  FMUL R42, R7, R42 ;  /* 0x0000002a072a7220 */ /* 0x000fe20000400000 */
[----:B------:R-:W-:Y:S01]  /*67b0*/  FMUL R9, R9, R4 ;  /* 0x0000000409097220 */ /* 0x000fe20000400000 */
[----:B------:R-:W-:Y:S01]  /*67c0*/  FFMA R41, R40, R41, R54 ;  /* 0x0000002928297223 */ /* 0x000fe20000000036 */
[----:B------:R-:W-:Y:S01]  /*67d0*/  FSEL R54, R20, 0.12837915122509002686, P5 ;  /* 0x3e0375d314367808 */ /* 0x000fe20002800000 */
[----:B------:R-:W-:Y:S01]  /*67e0*/  FMUL R7, R48, 0.5 ;  /* 0x3f00000030077820 */ /* 0x000fe20000400000 */
[----:B------:R-:W-:Y:S01]  /*67f0*/  FMUL R4, R100, 0.5 ;  /* 0x3f00000064047820 */ /* 0x000fe20000400000 */
[----:B------:R-:W-:Y:S01]  /*6800*/  FFMA R41, R40, R41, R94 ;  /* 0x0000002928297223 */ /* 0x000fe2000000005e */
[----:B------:R-:W-:Y:S01]  /*6810*/  FSEL R94, -|R109|, R109, P5 ;  /* 0x0000006d6d5e7208 */ /* 0x000fe20002800300 */
[----:B------:R-:W-:-:S02]  /*6820*/  FMUL R10, R10, R7 ;  /* 0x000000070a0a7220 */ /* 0x000fc40000400000 */
[----:B------:R-:W-:-:S04]  /*6830*/  FFMA R41, R40, R41, R54 ;  /* 0x0000002928297223 */ /* 0x000fc80000000036 */
[----:B------:R-:W-:-:S04]  /*6840*/  FFMA R41, R41, R94, R94 ;  /* 0x0000005e29297223 */ /* 0x000fc8000000005e */
[----:B------:R-:W1:Y:S02]  /*6850*/  @P5 MUFU.EX2 R40, R41 ;  /* 0x0000002900285308 */ /* 0x000e640000000800 */
[----:B-1----:R-:W-:-:S05]  /*6860*/  @P5 FADD R40, -R40, 1 ;  /* 0x3f80000028285421 */ /* 0x002fca0000000100 */
[----:B------:R-:W-:Y:S01]  /*6870*/  @P5 LOP3.LUT R41, R40, 0x80000000, R109, 0xb8, !PT ;  /* 0x8000000028295812 */ /* 0x000fe200078eb86d */
[----:B------:R-:W-:Y:S01]  /*6880*/  FMUL R40, R43, 0.5 ;  /* 0x3f0000002b287820 */ /* 0x000fe20000400000 */
[----:B------:R-:W-:-:S03]  /*6890*/  FMUL R43, R44, 0.5 ;  /* 0x3f0000002c2b7820 */ /* 0x000fc60000400000 */
[----:B------:R-:W-:Y:S01]  /*68a0*/  FMUL R40, R5, R40 ;  /* 0x0000002805287220 */ /* 0x000fe20000400000 */
[----:B------:R-:W-:Y:S01]  /*68b0*/  FMUL R5, R46, 0.5 ;  /* 0x3f0000002e057820 */ /* 0x000fe20000400000 */
[----:B------:R-:W-:Y:S01]  /*68c0*/  FMUL R43, R6, R43 ;  /* 0x0000002b062b7220 */ /* 0x000fe20000400000 */
[----:B------:R-:W-:Y:S01]  /*68d0*/  FMUL R6, R49, 0.5 ;  /* 0x3f00000031067820 */ /* 0x000fe20000400000 */
[----:B------:R-:W-:Y:S01]  /*68e0*/  FADD R41, R41, 1 ;  /* 0x3f80000029297421 */ /* 0x000fe20000000000 */
[----:B------:R-:W-:Y:S01]  /*68f0*/  FMUL R44, R8, R5 ;  /* 0x00000005082c7220 */ /* 0x000fe20000400000 */
[----:B------:R-:W-:Y:S01]  /*6900*/  FMUL R5, R50, 0.5 ;  /* 0x3f00000032057820 */ /* 0x000fe20000400000 */
[----:B------:R-:W-:Y:S01]  /*6910*/  FMUL R45, R11, R6 ;  /* 0x000000060b2d7220 */ /* 0x000fe20000400000 */
[----:B------:R-:W-:Y:S01]  /*6920*/  FMUL R6, R102, 0.5 ;  /* 0x3f00000066067820 */ /* 0x000fe20000400000 */
[----:B------:R-:W-:Y:S01]  /*6930*/  FMUL R8, R104, 0.5 ;  /* 0x3f00000068087820 */ /* 0x000fe20000400000 */
[----:B------:R-:W-:Y:S01]  /*6940*/  FMUL R36, R36, R5 ;  /* 0x0000000524247220 */ /* 0x000fe20000400000 */
[----:B------:R-:W-:Y:S01]  /*6950*/  FMUL R5, R106, 0.5 ;  /* 0x3f0000006a057820 */ /* 0x000fe20000400000 */
[----:B------:R-:W-:Y:S01]  /*6960*/  FMUL R103, R103, R6 ;  /* 0x0000000667677220 */ /* 0x000fe20000400000 */
[----:B------:R-:W-:Y:S01]  /*6970*/  FMUL R4, R41, R4 ;  /* 0x0000000429047220 */ /* 0x000fe20000400000 */
[----:B------:R-:W-:Y:S01]  /*6980*/  FMUL R38, R107, R8 ;  /* 0x000000086b267220 */ /* 0x000fe20000400000 */
[----:B------:R-:W-:Y:S01]  /*6990*/  FMUL R11, R98, R5 ;  /* 0x00000005620b7220 */ /* 0x000fe20000400000 */
[----:B------:R-:W-:-:S02]  /*69a0*/  F2FP.BF16.F32.PACK_AB R7, R9, R44 ;  /* 0x0000002c0907723e */ /* 0x000fc400000010ff */
[----:B------:R-:W-:Y:S02]  /*69b0*/  F2FP.BF16.F32.PACK_AB R5, R40, R55 ;  /* 0x000000372805723e */ /* 0x000fe400000010ff */
[----:B------:R-:W-:Y:S02]  /*69c0*/  F2FP.BF16.F32.PACK_AB R6, R42, R43 ;  /* 0x0000002b2a06723e */ /* 0x000fe400000010ff */
[----:B------:R-:W-:Y:S02]  /*69d0*/  F2FP.BF16.F32.PACK_AB R8, R45, R10 ;  /* 0x0000000a2d08723e */ /* 0x000fe400000010ff */
[----:B------:R-:W-:Y:S02]  /*69e0*/  F2FP.BF16.F32.PACK_AB R9, R51, R36 ;  /* 0x000000243309723e */ /* 0x000fe400000010ff */
[----:B------:R-:W-:Y:S02]  /*69f0*/  F2FP.BF16.F32.PACK_AB R4, R103, R4 ;  /* 0x000000046704723e */ /* 0x000fe400000010ff */
[----:B------:R-:W-:-:S02]  /*6a00*/  F2FP.BF16.F32.PACK_AB R10, R96, R39 ;  /* 0x00000027600a723e */ /* 0x000fc400000010ff */
[----:B------:R-:W-:Y:S01]  /*6a10*/  F2FP.BF16.F32.PACK_AB R11, R11, R38 ;  /* 0x000000260b0b723e */ /* 0x000fe200000010ff */
[----:B------:R1:W-:Y:S01]  /*6a20*/  STSM.16.M88.4 [R28+0x2200], R4 ;  /* 0x002200041c007844 */ /* 0x0003e20000000200 */
[----:B------:R-:W-:-:S05]  /*6a30*/  IADD3 R36, R37, 0x2200, R28 ;  /* 0x0000220025247810 */ /* 0x000fca0007ffe01c */
        /* <DEDUP_REMOVED lines=11> */
[----:B------:R-:W-:Y:S02]  /*6af0*/  UIADD3 UR4, UR51, 0x2200, URZ ;  /* 0x0000220033047890 */ /* 0x000fe4000fffe03f */
[----:B------:R-:W-:Y:S01]  /*6b00*/  UIADD3.X UR9, URZ, UR53, URZ, UP0, !UPT ;  /* 0x000000353f097290 */ /* 0x000fe200087fe43f */
[----:B------:R-:W-:Y:S01]  /*6b10*/  UMOV UR6, UR46 ;  /* 0x0000002e00067c82 */ /* 0x000fe20008000000 */
[----:B------:R-:W-:-:S07]  /*6b20*/  UMOV UR7, UR47 ;  /* 0x0000002f00077c82 */ /* 0x000fce0008000000 */
[----:B------:R2:W-:Y:S01]  /*6b30*/  UTMASTG.3D [UR4], [UR8] ;  /* 0x00000004080073b5 */ /* 0x0005e20008010000 */
[----:B------:R0:W-:Y:S01]  /*6b40*/  UTMACMDFLUSH ;  /* 0x00000000000079b7 */ /* 0x0001e20000000000 */
[----:B--2---:R-:W-:-:S04]  /*6b50*/  DEPBAR.LE SB0, 0x1 ;  /* 0x000080400000791a */ /* 0x004fc80000000000 */
.L_x_70:
[----:B------:R-:W-:Y:S05]  /*6b60*/  BSYNC B0 ;  /* 0x0000000000007941 */ /* 0x000fea0003800000 */
.L_x_69:
[----:B------:R-:W-:Y:S06]  /*6b70*/  BAR.SYNC.DEFER_BLOCKING 0x1, 0x100 ;  /* 0x0044000000007b1d */ /* 0x000fec0000010000 */
[----:B------:R-:W-:Y:S04]  /*6b80*/  BSSY B0, `(.L_x_71) ;  /* 0x0000009000007945 */ /* 0x000fe80003800000 */
[----:B------:R-:W-:Y:S05]  /*6b90*/  @P0 BRA `(.L_x_72) ;  /* 0x00000000001c0947 */ /* 0x000fea0003800000 */
[----:B------:R-:W-:-:S13]  /*6ba0*/  ISETP.NE.AND P5, PT, R115, 0x3, PT ;  /* 0x000000037300780c */ /* 0x000fda0003fa5270 */
[----:B------:R-:W-:Y:S05]  /*6bb0*/  @!P5 BRA `(.L_x_73) ;  /* 0x000000000004d947 */ /* 0x000fea0003800000 */
[----:B------:R-:W-:Y:S01]  /*6bc0*/  BPT.TRAP 0x1 ;  /* 0x000000040000795c */ /* 0x000fe20000300000 */
.L_x_73:
[----:B------:R-:W-:-:S04]  /*6bd0*/  ULEA UR4, UR42, UR51, 0x3 ;  /* 0x000000332a047291 */ /* 0x000fc8000f8e183f */
[----:B------:R-:W-:-:S04]  /*6be0*/  UIADD3 UR4, UR4, 0x80, URZ ;  /* 0x0000008004047890 */ /* 0x000fc8000fffe03f */
[----:B------:R-:W-:-:S09]  /*6bf0*/  UPRMT UR4, UR50, 0x654, UR4 ;  /* 0x0000065432047896 */ /* 0x000fd20008000004 */
[----:B------:R-:W-:Y:S03]  /*6c00*/  SYNCS.ARRIVE.TRANS64.RED.A1T0 RZ, [UR4], RZ ;  /* 0x000000ffffff79a7 */ /* 0x000fe60008100404 */
.L_x_72:
[----:B------:R-:W-:Y:S05]  /*6c10*/  BSYNC B0 ;  /* 0x0000000000007941 */ /* 0x000fea0003800000 */
.L_x_71:
[----:B------:R-:W-:Y:S01]  /*6c20*/  UIADD3 UR42, UR42, 0x1, URZ ;  /* 0x000000012a2a7890 */ /* 0x000fe2000fffe03f */
[----:B------:R-:W-:Y:S01]  /*6c30*/  BSSY B0, `(.L_x_74) ;  /* 0x000003a000007945 */ /* 0x000fe20003800000 */
[----:B-1----:R-:W-:Y:S02]  /*6c40*/  IMAD.MOV.U32 R4, RZ, RZ, R93 ;  /* 0x000000ffff047224 */ /* 0x002fe400078e005d */
[----:B------:R-:W-:-:S04]  /*6c50*/  UISETP.NE.AND UP0, UPT, UR42, 0x4, UPT ;  /* 0x000000042a00788c */ /* 0x000fc8000bf05270 */
[----:B------:R-:W-:Y:S01]  /*6c60*/  USEL UR42, UR42, URZ, UP0 ;  /* 0x0000003f2a2a7287 */ /* 0x000fe20008000000 */
[----:B------:R-:W-:Y:S11]  /*6c70*/  @P0 BRA `(.L_x_75) ;  /* 0x0000000000d40947 */ /* 0x000ff60003800000 */
[----:B------:R-:W-:-:S13]  /*6c80*/  ISETP.NE.AND P5, PT, R115, 0x3, PT ;  /* 0x000000037300780c */ /* 0x000fda0003fa5270 */
[----:B------:R-:W-:Y:S05]  /*6c90*/  @!P5 BRA `(.L_x_76) ;  /* 0x000000000004d947 */ /* 0x000fea0003800000 */
[----:B------:R-:W-:Y:S01]  /*6ca0*/  BPT.TRAP 0x1 ;  /* 0x000000040000795c */ /* 0x000fe20000300000 */
.L_x_76:
[----:B------:R-:W-:Y:S01]  /*6cb0*/  LEA R4, R21, UR51, 0x3 ;  /* 0x0000003315047c11 */ /* 0x000fe2000f8e18ff */
[----:B------:R-:W-:Y:S01]  /*6cc0*/  BSSY B1, `(.L_x_77) ;  /* 0x0000005000017945 */ /* 0x000fe20003800000 */
[----:B------:R-:W-:Y:S01]  /*6cd0*/  SHF.L.U32 R5, R93, 0x1f, RZ ;  /* 0x0000001f5d057819 */ /* 0x000fe200000006ff */
[----:B------:R-:W-:-:S03]  /*6ce0*/  VIADD R7, R21, 0x1 ;  /* 0x0000000115077836 */ /* 0x000fc60000000000 */
[----:B------:R-:W1:Y:S02]  /*6cf0*/  SYNCS.PHASECHK.TRANS64.TRYWAIT P5, [R4+URZ+0x60], R5 ;  /* 0x00006005040075a7 */ /* 0x000e6400080a017f */
[----:B-1----:R-:W-:Y:S05]  /*6d00*/  @!P5 BRA `(.L_x_78) ;  /* 0x0000007000c0d947 */ /* 0x002fea0003800000 */
.L_x_175:
[----:B------:R-:W-:Y:S05]  /*6d10*/  BSYNC B1 ;  /* 0x0000000000017941 */ /* 0x000fea0003800000 */
.L_x_77:
[----:B------:R-:W-:-:S04]  /*6d20*/  ISETP.NE.AND P5, PT, R7, 0x4, PT ;  /* 0x000000040700780c */ /* 0x000fc80003fa5270 */
[----:B------:R-:W-:Y:S01]  /*6d30*/  SEL R52, RZ, 0x1, P5 ;  /* 0x00000001ff347807 */ /* 0x000fe20002800000 */
[----:B------:R-:W-:Y:S08]  /*6d40*/  @P4 BRA `(.L_x_79) ;  /* 0x0000000000984947 */ /* 0x000ff00003800000 */
[----:B------:R-:W-:Y:S01]  /*6d50*/  LEA R21, R21, R34, 0xd ;  /* 0x0000002215157211 */ /* 0x000fe200078e68ff */
[----:B------:R-:W-:Y:S05]  /*6d60*/  WARPSYNC.ALL ;  /* 0x0000000000007948 */ /* 0x000fea0003800000 */
[C---:B-1----:R-:W-:Y:S01]  /*6d70*/  VIADD R4, R21.reuse, 0x20 ;  /* 0x0000002015047836 */ /* 0x042fe20000000000 */
[----:B------:R-:W1:Y:S01]  /*6d80*/  LDSM.16.M88.4 R8, [R21] ;  /* 0x000000001508783b */ /* 0x000e620000000200 */
[----:B------:R-:W-:-:S05]  /*6d90*/  @P3 VIADD R4, R21, 0xffffffe0 ;  /* 0xffffffe015043836 */ /* 0x000fca0000000000 */
[----:B------:R-:W2:Y:S01]  /*6da0*/  LDSM.16.M88.4 R40, [R4] ;  /* 0x000000000428783b */ /* 0x000ea20000000200 */
[----:B-1----:R-:W-:Y:S01]  /*6db0*/  IMAD.U32 R6, R8, 0x10000, RZ ;  /* 0x0001000008067824 */ /* 0x002fe200078e00ff */
[C---:B------:R-:W-:Y:S01]  /*6dc0*/  LOP3.LUT R26, R9.reuse, 0xffff0000, RZ, 0xc0, !PT ;  /* 0xffff0000091a7812 */ /* 0x040fe200078ec0ff */
[----:B------:R-:W-:Y:S01]  /*6dd0*/  IMAD.U32 R24, R9, 0x10000, RZ ;  /* 0x0001000009187824 */ /* 0x000fe200078e00ff */
[----:B------:R-:W-:Y:S01]  /*6de0*/  SHF.L.U32 R30, R10, 0x10, RZ ;  /* 0x000000100a1e7819 */ /* 0x000fe200000006ff */
[C---:B------:R-:W-:Y:S01]  /*6df0*/  IMAD.U32 R32, R11.reuse, 0x10000, RZ ;  /* 0x000100000b207824 */ /* 0x040fe200078e00ff */
[----:B------:R-:W-:Y:S01]  /*6e00*/  LOP3.LUT R8, R8, 0xffff0000, RZ, 0xc0, !PT ;  /* 0xffff000008087812 */ /* 0x000fe200078ec0ff */
[----:B--2---:R-:W-:Y:S01]  /*6e10*/  IMAD.U32 R38, R40, 0x10000, RZ ;  /* 0x0001000028267824 */ /* 0x004fe200078e00ff */
[----:B------:R-:W-:Y:S01]  /*6e20*/  LOP3.LUT R10, R10, 0xffff0000, RZ, 0xc0, !PT ;  /* 0xffff00000a0a7812 */ /* 0x000fe200078ec0ff */
[----:B------:R-:W-:Y:S01]  /*6e30*/  IMAD.U32 R46, R42, 0x10000, RZ ;  /* 0x000100002a2e7824 */ /* 0x000fe200078e00ff */
[----:B------:R-:W-:Y:S01]  /*6e40*/  LOP3.LUT R36, R11, 0xffff0000, RZ, 0xc0, !PT ;  /* 0xffff00000b247812 */ /* 0x000fe200078ec0ff */
[----:B------:R-:W-:Y:S01]  /*6e50*/  IMAD.U32 R4, R41, 0x10000, RZ ;  /* 0x0001000029047824 */ /* 0x000fe200078e00ff */
[----:B------:R-:W-:Y:S01]  /*6e60*/  LOP3.LUT R40, R40, 0xffff0000, RZ, 0xc0, !PT ;  /* 0xffff000028287812 */ /* 0x000fe200078ec0ff */
[----:B------:R-:W-:Y:S01]  /*6e70*/  FMUL R23, R91, R24 ;  /* 0x000000185b177220 */ /* 0x000fe20000400000 */
[----:B------:R-:W-:Y:S01]  /*6e80*/  LOP3.LUT R44, R41, 0xffff0000, RZ, 0xc0, !PT ;  /* 0xffff0000292c7812 */ /* 0x000fe200078ec0ff */
[C---:B------:R-:W-:Y:S01]  /*6e90*/  FMUL R97, R91.reuse, R26 ;  /* 0x0000001a5b617220 */ /* 0x040fe20000400000 */
[----:B------:R-:W-:Y:S01]  /*6ea0*/  LOP3.LUT R42, R42, 0xffff0000, RZ, 0xc0, !PT ;  /* 0xffff00002a2a7812 */ /* 0x000fe200078ec0ff */
[----:B------:R-:W-:Y:S01]  /*6eb0*/  FMUL R95, R91, R30 ;  /* 0x0000001e5b5f7220 */ /* 0x000fe20000400000 */
[----:B------:R-:W-:Y:S01]  /*6ec0*/  SHF.L.U32 R48, R43, 0x10, RZ ;  /* 0x000000102b307819 */ /* 0x000fe200000006ff */
        /* <DEDUP_REMOVED lines=14> */
.L_x_79:
[----:B-1----:R-:W-:Y:S02]  /*6fb0*/  LOP3.LUT R4, R93, R52, RZ, 0x3c, !PT ;  /* 0x000000345d047212 */ /* 0x002fe400078e3cff */
[----:B------:R-:W-:-:S07]  /*6fc0*/  SEL R21, R7, RZ, P5 ;  /* 0x000000ff07157207 */ /* 0x000fce0002800000 */
.L_x_75:
[----:B------:R-:W-:Y:S05]  /*6fd0*/  BSYNC B0 ;  /* 0x0000000000007941 */ /* 0x000fea0003800000 */
.L_x_74:
[C---:B------:R-:W-:Y:S01]  /*6fe0*/  FFMA R58, R92.reuse, R58, R23 ;  /* 0x0000003a5c3a7223 */ /* 0x040fe20000000017 */
[C---:B------:R-:W-:Y:S01]  /*6ff0*/  FFMA R59, R92.reuse, R59, R97 ;  /* 0x0000003b5c3b7223 */ /* 0x040fe20000000061 */
[C---:B------:R-:W-:Y:S01]  /*7000*/  FFMA R60, R92.reuse, R60, R95 ;  /* 0x0000003c5c3c7223 */ /* 0x040fe2000000005f */
[----:B------:R-:W-:Y:S01]  /*7010*/  FFMA R61, R92, R61, R26 ;  /* 0x0000003d5c3d7223 */ /* 0x000fe2000000001a */
[----:B------:R-:W-:Y:S01]  /*7020*/  FMUL R10, R58, 0.70710676908493041992 ;  /* 0x3f3504f33a0a7820 */ /* 0x000fe20000400000 */
[----:B------:R-:W-:Y:S01]  /*7030*/  FMUL R36, R59, 0.70710676908493041992 ;  /* 0x3f3504f33b247820 */ /* 0x000fe20000400000 */
[----:B------:R-:W-:Y:S01]  /*7040*/  FFMA R62, R92, R62, R29 ;  /* 0x0000003e5c3e7223 */ /* 0x000fe2000000001d */
[----:B------:R-:W-:Y:S01]  /*7050*/  FMUL R38, R61, 0.70710676908493041992 ;  /* 0x3f3504f33d267820 */ /* 0x000fe20000400000 */
[C---:B------:R-:W-:Y:S01]  /*7060*/  FMUL R5, R10.reuse, R10 ;  /* 0x0000000a0a057220 */ /* 0x040fe20000400000 */
[----:B------:R-:W-:Y:S01]  /*7070*/  FSETP.GE.AND P5, PT, |R10|, 1.0029599666595458984, PT ;  /* 0x3f8060fe0a00780b */ /* 0x000fe20003fa6200 */
[----:B------:R-:W-:Y:S01]  /*7080*/  FMUL R40, R62, 0.70710676908493041992 ;  /* 0x3f3504f33e287820 */ /* 0x000fe20000400000 */
[C---:B------:R-:W-:Y:S01]  /*7090*/  FFMA R63, R92.reuse, R63, R27 ;  /* 0x0000003f5c3f7223 */ /* 0x040fe2000000001b */
[----:B------:R-:W-:Y:S01]  /*70a0*/  FFMA R64, R92, R64, R31 ;  /* 0x000000405c407223 */ /* 0x000fe2000000001f */
        /* <DEDUP_REMOVED lines=9> */
[C---:B------:R-:W-:Y:S01]  /*7140*/  FFMA R6, R5.reuse, R6, R8 ;  /* 0x0000000605067223 */ /* 0x040fe20000000008 */
        /* <DEDUP_REMOVED lines=11> */
[C---:B------:R-:W-:Y:S01]  /*7200*/  FFMA R6, R5.reuse, R6, R7 ;  /* 0x0000000605067223 */ /* 0x040fe20000000007 */
[----:B------:R-:W-:Y:S01]  /*7210*/  FSEL R7, R20, 0.12837915122509002686, P5 ;  /* 0x3e0375d314077808 */ /* 0x000fe20002800000 */
[C---:B------:R-:W-:Y:S01]  /*7220*/  FFMA R70, R92.reuse, R70, R105 ;  /* 0x000000465c467223 */ /* 0x040fe20000000069 */
[C---:B------:R-:W-:Y:S01]  /*7230*/  FFMA R71, R92.reuse, R71, R32 ;  /* 0x000000475c477223 */ /* 0x040fe20000000020 */
[C---:B------:R-:W-:Y:S01]  /*7240*/  FFMA R6, R5.reuse, R6, R9 ;  /* 0x0000000605067223 */ /* 0x040fe20000000009 */
[----:B------:R-:W-:Y:S01]  /*7250*/  FFMA R57, R92, R57, R101 ;  /* 0x000000395c397223 */ /* 0x000fe20000000065 */
[----:B------:R-:W-:Y:S01]  /*7260*/  FMUL R49, R70, 0.70710676908493041992 ;  /* 0x3f3504f346317820 */ /* 0x000fe20000400000 */
[----:B------:R-:W-:Y:S01]  /*7270*/  FFMA R56, R92, R56, R99 ;  /* 0x000000385c387223 */ /* 0x000fe20000000063 */
[----:B------:R-:W-:Y:S01]  /*7280*/  FFMA R5, R5, R6, R7 ;  /* 0x0000000605057223 */ /* 0x000fe20000000007 */
[----:B------:R-:W-:Y:S01]  /*7290*/  FMUL R7, R36, R36 ;  /* 0x0000002424077220 */ /* 0x000fe20000400000 */
[----:B------:R-:W-:Y:S01]  /*72a0*/  FMUL R53, R57, 0.70710676908493041992 ;  /* 0x3f3504f339357820 */ /* 0x000fe20000400000 */
[----:B------:R-:W-:Y:S01]  /*72b0*/  FMUL R51, R56, 0.70710676908493041992 ;  /* 0x3f3504f338337820 */ /* 0x000fe20000400000 */
[----:B------:R-:W-:Y:S01]  /*72c0*/  FFMA R5, R5, R8, R8 ;  /* 0x0000000805057223 */ /* 0x000fe20000000008 */
[----:B------:R-:W-:Y:S01]  /*72d0*/  FMUL R59, R59, 0.5 ;  /* 0x3f0000003b3b7820 */ /* 0x000fe20000400000 */
[----:B------:R-:W-:Y:S01]  /*72e0*/  FMUL R61, R61, 0.5 ;  /* 0x3f0000003d3d7820 */ /* 0x000fe20000400000 */
[----:B------:R-:W-:Y:S01]  /*72f0*/  FMUL R58, R58, 0.5 ;  /* 0x3f0000003a3a7820 */ /* 0x000fe20000400000 */
[----:B------:R-:W1:Y:S01]  /*7300*/  @P5 MUFU.EX2 R6, R5 ;  /* 0x0000000500065308 */ /* 0x000e620000000800 */
[----:B------:R-:W-:Y:S01]  /*7310*/  FMUL R63, R63, 0.5 ;  /* 0x3f0000003f3f7820 */ /* 0x000fe20000400000 */
[----:B------:R-:W-:Y:S01]  /*7320*/  FMUL R62, R62, 0.5 ;  /* 0x3f0000003e3e7820 */ /* 0x000fe20000400000 */
        /* <DEDUP_REMOVED lines=8> */
[----:B------:R-:W-:Y:S01]  /*73b0*/  FSEL R6, R0, 8.4834944573231041431e-05, P5 ;  /* 0x38b1e96a00067808 */ /* 0x000fe20002800000 */
[----:B------:R-:W-:Y:S01]  /*73c0*/  FMUL R58, R5, R58 ;  /* 0x0000003a053a7220 */ /* 0x000fe20000400000 */
[----:B------:R-:W-:Y:S01]  /*73d0*/  FSEL R8, -R3, -0.00082130916416645050049, P5 ;  /* 0xba574d2003087808 */ /* 0x000fe20002800100 */
[----:B------:R-:W-:Y:S01]  /*73e0*/  FMUL R5, R66, 0.5 ;  /* 0x3f00000042057820 */ /* 0x000fe20000400000 */
        /* <DEDUP_REMOVED lines=13> */
[C---:B------:R-:W-:Y:S01]  /*74c0*/  FMUL R11, R60.reuse, 0.70710676908493041992 ;  /* 0x3f3504f33c0b7820 */ /* 0x040fe20000400000 */
[----:B------:R-:W-:Y:S02]  /*74d0*/  FMUL R60, R60, 0.5 ;  /* 0x3f0000003c3c7820 */ /* 0x000fe40000400000 */
[----:B------:R-:W1:Y:S01]  /*74e0*/  @P5 MUFU.EX2 R7, R6 ;  /* 0x0000000600075308 */ /* 0x000e620000000800 */
[----:B------:R-:W-:Y:S01]  /*74f0*/  FMUL R8, R11, R11 ;  /* 0x0000000b0b087220 */ /* 0x000fe20000400000 */
        /* <DEDUP_REMOVED lines=75> */
[C---:B------:R-:W-:Y:S01]  /*79b0*/  FMUL R40, R64.reuse, 0.70710676908493041992 ;  /* 0x3f3504f340287820 */ /* 0x040fe20000400000 */
[----:B------:R-:W-:Y:S01]  /*79c0*/  FMUL R64, R64, 0.5 ;  /* 0x3f00000040407820 */ /* 0x000fe20000400000 */
[----:B------:R-:W-:Y:S01]  /*79d0*/  FADD R9, R9, 1 ;  /* 0x3f80000009097421 */ /* 0x000fe20000000000 */
[----:B------:R-:W-:Y:S02]  /*79e0*/  FSEL R10, |R41|, R10, P5 ;  /* 0x0000000a290a7208 */ /* 0x000fe40002800200 */
[----:B------:R-:W-:Y:S01]  /*79f0*/  FSEL R11, R0, 8.4834944573231041431e-05, P5 ;  /* 0x38b1e96a000b7808 */ /* 0x000fe20002800000 */
[----:B------:R-:W-:Y:S01]  /*7a00*/  FMUL R62, R9, R62 ;  /* 0x0000003e093e7220 */ /* 0x000fe20000400000 */
[----:B------:R-:W-:-:S02]  /*7a10*/  FSEL R39, -R3, -0.00082130916416645050049, P5 ;  /* 0xba574d2003277808 */ /* 0x000fc40002800100 */
[----:B------:R-:W-:Y:S02]  /*7a20*/  FSEL R36, R12, 0.0052134888246655464172, P5 ;  /* 0x3baad5ea0c247808 */ /* 0x000fe40002800000 */
[----:B------:R-:W-:Y:S01]  /*7a30*/  FSEL R38, -R13, -0.026868773624300956726, P5 ;  /* 0xbcdc1be70d267808 */ /* 0x000fe20002800100 */
[C---:B------:R-:W-:Y:S01]  /*7a40*/  FFMA R11, R10.reuse, R11, R39 ;  /* 0x0000000b0a0b7223 */ /* 0x040fe20000000027 */
[----:B------:R-:W-:Y:S02]  /*7a50*/  FSEL R39, -|R41|, R41, P5 ;  /* 0x0000002929277208 */ /* 0x000fe40002800300 */
[----:B------:R-:W-:Y:S01]  /*7a60*/  F2FP.BF16.F32.PACK_AB R9, R59, R58 ;  /* 0x0000003a3b09723e */ /* 0x000fe200000010ff */
        /* <DEDUP_REMOVED lines=107> */
[----:B------:R-:W-:Y:S02]  /*8120*/  FMUL R45, R69, 0.70710676908493041992 ;  /* 0x3f3504f3452d7820 */ /* 0x000fe40000400000 */
[----:B------:R-:W-:Y:S01]  /*8130*/  FADD R39, R39, 1 ;  /* 0x3f80000027277421 */ /* 0x000fe20000000000 */
[----:B------:R-:W-:Y:S02]  /*8140*/  FSEL R40, |R47|, R40, P5 ;  /* 0x000000282f287208 */ /* 0x000fe40002800200 */
[----:B------:R-:W-:Y:S01]  /*8150*/  FSEL R41, R0, 8.4834944573231041431e-05, P5 ;  /* 0x38b1e96a00297808 */ /* 0x000fe20002800000 */
[----:B------:R-:W-:Y:S01]  /*8160*/  FMUL R39, R39, R6 ;  /* 0x0000000627277220 */ /* 0x000fe20000400000 */
[----:B------:R-:W-:Y:S01]  /*8170*/  FSEL R43, -R3, -0.00082130916416645050049, P5 ;  /* 0xba574d20032b7808 */ /* 0x000fe20002800100 */
[----:B------:R-:W-:Y:S01]  /*8180*/  FMUL R6, R56, 0.5 ;  /* 0x3f00000038067820 */ /* 0x000fe20000400000 */
[----:B------:R-:W-:-:S02]  /*8190*/  FSEL R42, R12, 0.0052134888246655464172, P5 ;  /* 0x3baad5ea0c2a7808 */ /* 0x000fc40002800000 */
        /* <DEDUP_REMOVED lines=43> */
[----:B------:R-:W-:Y:S02]  /*8450*/  FSEL R41, R0, 8.4834944573231041431e-05, P5 ;  /* 0x38b1e96a00297808 */ /* 0x000fe40002800000 */
[----:B------:R-:W-:-:S02]  /*8460*/  FSEL R43, -R3, -0.00082130916416645050049, P5 ;  /* 0xba574d20032b7808 */ /* 0x000fc40002800100 */
        /* <DEDUP_REMOVED lines=26> */
[----:B------:R-:W-:-:S03]  /*8610*/  IADD3 R5, R37, 0x4200, R28 ;  /* 0x0000420025057810 */ /* 0x000fc60007ffe01c */
        /* <DEDUP_REMOVED lines=44> */
[----:B------:R-:W-:Y:S01]  /*88e0*/  FMUL R43, R49, R10 ;  /* 0x0000000a312b7220 */ /* 0x000fe20000400000 */
[----:B------:R-:W-:-:S02]  /*88f0*/  F2FP.BF16.F32.PACK_AB R10, R61, R60 ;  /* 0x0000003c3d0a723e */ /* 0x000fc400000010ff */
[----:B------:R-:W-:Y:S01]  /*8900*/  FFMA R41, R40, R41, R42 ;  /* 0x0000002928297223 */ /* 0x000fe2000000002a */
[----:B------:R-:W-:Y:S02]  /*8910*/  FSEL R42, R14, 0.11284004896879196167, P5 ;  /* 0x3de718af0e2a7808 */ /* 0x000fe40002800000 */
[----:B------:R-:W-:Y:S01]  /*8920*/  F2FP.BF16.F32.PACK_AB R43, R43, R48 ;  /* 0x000000302b2b723e */ /* 0x000fe200000010ff */
[----:B------:R-:W-:Y:S01]  /*8930*/  FFMA R41, R40, R41, R44 ;  /* 0x0000002928297223 */ /* 0x000fe2000000002c */
[----:B------:R-:W-:-:S03]  /*8940*/  FSEL R44, R15, -0.37612664699554443359, P5 ;  /* 0xbec093ac0f2c7808 */ /* 0x000fc60002800000 */
[----:B------:R-:W-:Y:S01]  /*8950*/  FFMA R41, R40, R41, R42 ;  /* 0x0000002928297223 */ /* 0x000fe2000000002a */
[----:B------:R-:W-:-:S03]  /*8960*/  FSEL R42, R20, 0.12837915122509002686, P5 ;  /* 0x3e0375d3142a7808 */ /* 0x000fc60002800000 */
[----:B------:R-:W-:Y:S01]  /*8970*/  FFMA R41, R40, R41, R44 ;  /* 0x0000002928297223 */ /* 0x000fe2000000002c */
[----:B------:R-:W-:-:S03]  /*8980*/  FSEL R44, -|R51|, R51, P5 ;  /* 0x00000033332c7208 */ /* 0x000fc60002800300 */
[----:B------:R-:W-:Y:S01]  /*8990*/  FFMA R41, R40, R41, R42 ;  /* 0x0000002928297223 */ /* 0x000fe2000000002a */
[----:B------:R-:W-:Y:S01]  /*89a0*/  FMUL R42, R47, R8 ;  /* 0x000000082f2a7220 */ /* 0x000fe20000400000 */
[----:B------:R-:W-:Y:S02]  /*89b0*/  FMUL R8, R57, 0.5 ;  /* 0x3f00000039087820 */ /* 0x000fe40000400000 */
[----:B------:R-:W-:Y:S02]  /*89c0*/  FFMA R41, R41, R44, R44 ;  /* 0x0000002c29297223 */ /* 0x000fe4000000002c */
[----:B------:R-:W-:Y:S01]  /*89d0*/  FMUL R45, R45, R8 ;  /* 0x000000082d2d7220 */ /* 0x000fe20000400000 */
[----:B------:R-:W-:Y:S01]  /*89e0*/  F2FP.BF16.F32.PACK_AB R42, R42, R7 ;  /* 0x000000072a2a723e */ /* 0x000fe200000010ff */
[----:B------:R-:W1:Y:S02]  /*89f0*/  @P5 MUFU.EX2 R40, R41 ;  /* 0x0000002900285308 */ /* 0x000e640000000800 */
[----:B-1----:R-:W-:-:S05]  /*8a00*/  @P5 FADD R40, -R40, 1 ;  /* 0x3f80000028285421 */ /* 0x002fca0000000100 */
[----:B------:R-:W-:Y:S01]  /*8a10*/  @P5 LOP3.LUT R41, R40, 0x80000000, R51, 0xb8, !PT ;  /* 0x8000000028295812 */ /* 0x000fe200078eb833 */
[----:B------:R-:W-:Y:S01]  /*8a20*/  FMUL R40, R11, R64 ;  /* 0x000000400b287220 */ /* 0x000fe20000400000 */
[----:B------:R-:W-:-:S03]  /*8a30*/  F2FP.BF16.F32.PACK_AB R11, R63, R62 ;  /* 0x0000003e3f0b723e */ /* 0x000fc600000010ff */
[----:B------:R-:W-:Y:S01]  /*8a40*/  FADD R41, R41, 1 ;  /* 0x3f80000029297421 */ /* 0x000fe20000000000 */
[----:B------:R-:W-:-:S03]  /*8a50*/  F2FP.BF16.F32.PACK_AB R40, R65, R40 ;  /* 0x000000284128723e */ /* 0x000fc600000010ff */
[----:B------:R-:W-:Y:S01]  /*8a60*/  FMUL R6, R41, R6 ;  /* 0x0000000629067220 */ /* 0x000fe20000400000 */
[----:B------:R-:W-:-:S04]  /*8a70*/  F2FP.BF16.F32.PACK_AB R41, R39, R38 ;  /* 0x000000262729723e */ /* 0x000fc800000010ff */
[----:B------:R-:W-:-:S05]  /*8a80*/  F2FP.BF16.F32.PACK_AB R8, R45, R6 ;  /* 0x000000062d08723e */ /* 0x000fca00000010ff */
[----:B------:R1:W-:Y:S04]  /*8a90*/  STSM.16.M88.4 [R28+0x4200], R8 ;  /* 0x004200081c007844 */ /* 0x0003e80000000200 */
        /* <DEDUP_REMOVED lines=18> */
.L_x_81:
[----:B------:R-:W-:Y:S05]  /*8bc0*/  BSYNC B0 ;  /* 0x0000000000007941 */ /* 0x000fea0003800000 */
.L_x_80:
[----:B------:R-:W-:Y:S06]  /*8bd0*/  BAR.SYNC.DEFER_BLOCKING 0x1, 0x100 ;  /* 0x0044000000007b1d */ /* 0x000fec0000010000 */
[----:B------:R-:W-:Y:S04]  /*8be0*/  BSSY B0, `(.L_x_82) ;  /* 0x0000009000007945 */ /* 0x000fe80003800000 */
[----:B------:R-:W-:Y:S05]  /*8bf0*/  @P0 BRA `(.L_x_83) ;  /* 0x00000000001c0947 */ /* 0x000fea0003800000 */
[----:B------:R-:W-:-:S13]  /*8c00*/  ISETP.NE.AND P5, PT, R115, 0x3, PT ;  /* 0x000000037300780c */ /* 0x000fda0003fa5270 */
[----:B------:R-:W-:Y:S05]  /*8c10*/  @!P5 BRA `(.L_x_84) ;  /* 0x000000000004d947 */ /* 0x000fea0003800000 */
[----:B------:R-:W-:Y:S01]  /*8c20*/  BPT.TRAP 0x1 ;  /* 0x000000040000795c */ /* 0x000fe20000300000 */
.L_x_84:
[----:B------:R-:W-:-:S04]  /*8c30*/  ULEA UR4, UR42, UR51, 0x3 ;  /* 0x000000332a047291 */ /* 0x000fc8000f8e183f */
[----:B------:R-:W-:-:S04]  /*8c40*/  UIADD3 UR4, UR4, 0x80, URZ ;  /* 0x0000008004047890 */ /* 0x000fc8000fffe03f */
[----:B------:R-:W-:-:S09]  /*8c50*/  UPRMT UR4, UR50, 0x654, UR4 ;  /* 0x0000065432047896 */ /* 0x000fd20008000004 */
[----:B------:R-:W-:Y:S03]  /*8c60*/  SYNCS.ARRIVE.TRANS64.RED.A1T0 RZ, [UR4], RZ ;  /* 0x000000ffffff79a7 */ /* 0x000fe60008100404 */
.L_x_83:
[----:B------:R-:W-:Y:S05]  /*8c70*/  BSYNC B0 ;  /* 0x0000000000007941 */ /* 0x000fea0003800000 */
.L_x_82:
[----:B------:R-:W-:Y:S01]  /*8c80*/  UIADD3 UR4, UR42, 0x1, URZ ;  /* 0x000000012a047890 */ /* 0x000fe2000fffe03f */
[----:B------:R-:W-:Y:S03]  /*8c90*/  BSSY B0, `(.L_x_85) ;  /* 0x0000034000007945 */ /* 0x000fe60003800000 */
[----:B------:R-:W-:-:S04]  /*8ca0*/  UISETP.NE.AND UP0, UPT, UR4, 0x4, UPT ;  /* 0x000000040400788c */ /* 0x000fc8000bf05270 */
[----:B------:R-:W-:Y:S01]  /*8cb0*/  USEL UR42, UR4, URZ, UP0 ;  /* 0x0000003f042a7287 */ /* 0x000fe20008000000 */
[----:B------:R-:W-:Y:S11]  /*8cc0*/  @P0 BRA `(.L_x_86) ;  /* 0x0000000000c00947 */ /* 0x000ff60003800000 */
[----:B------:R-:W-:-:S13]  /*8cd0*/  ISETP.NE.AND P5, PT, R115, 0x3, PT ;  /* 0x000000037300780c */ /* 0x000fda0003fa5270 */
[----:B------:R-:W-:Y:S05]  /*8ce0*/  @!P5 BRA `(.L_x_87) ;  /* 0x000000000004d947 */ /* 0x000fea0003800000 */
[----:B------:R-:W-:Y:S01]  /*8cf0*/  BPT.TRAP 0x1 ;  /* 0x000000040000795c */ /* 0x000fe20000300000 */
.L_x_87:
[----:B------:R-:W-:Y:S01]  /*8d00*/  SHF.L.U32 R4, R4, 0x1f, RZ ;  /* 0x0000001f04047819 */ /* 0x000fe200000006ff */
[----:B------:R-:W-:Y:S01]  /*8d10*/  BSSY B1, `(.L_x_88) ;  /* 0x0000004000017945 */ /* 0x000fe20003800000 */
[----:B-1----:R-:W-:-:S04]  /*8d20*/  LEA R5, R21, UR51, 0x3 ;  /* 0x0000003315057c11 */ /* 0x002fc8000f8e18ff */
[----:B------:R-:W1:Y:S02]  /*8d30*/  SYNCS.PHASECHK.TRANS64.TRYWAIT P5, [R5+URZ+0x60], R4 ;  /* 0x00006004050075a7 */ /* 0x000e6400080a017f */
[----:B-1----:R-:W-:Y:S05]  /*8d40*/  @!P5 BRA `(.L_x_89) ;  /* 0x0000005000c4d947 */ /* 0x002fea0003800000 */
.L_x_176:
[----:B------:R-:W-:Y:S05]  /*8d50*/  BSYNC B1 ;  /* 0x0000000000017941 */ /* 0x000fea0003800000 */
.L_x_88:
[----:B------:R-:W-:Y:S05]  /*8d60*/  @P4 BRA `(.L_x_86) ;  /* 0x0000000000984947 */ /* 0x000fea0003800000 */
[----:B------:R-:W-:Y:S01]  /*8d70*/  IMAD R21, R21, 0x2000, R34 ;  /* 0x0000200015157824 */ /* 0x000fe200078e0222 */
[----:B------:R-:W-:Y:S05]  /*8d80*/  WARPSYNC.ALL ;  /* 0x0000000000007948 */ /* 0x000fea0003800000 */
[C---:B-1----:R-:W-:Y:S01]  /*8d90*/  VIADD R4, R21.reuse, 0x20 ;  /* 0x0000002015047836 */ /* 0x042fe20000000000 */
        /* <DEDUP_REMOVED lines=35> */
.L_x_86:
[----:B------:R-:W-:Y:S05]  /*8fd0*/  BSYNC B0 ;  /* 0x0000000000007941 */ /* 0x000fea0003800000 */
.L_x_85:
[C---:B------:R-:W-:Y:S01]  /*8fe0*/  FFMA R72, R92.reuse, R72, R99 ;  /* 0x000000485c487223 */ /* 0x040fe20000000063 */
[C---:B------:R-:W-:Y:S01]  /*8ff0*/  FFMA R73, R92.reuse, R73, R101 ;  /* 0x000000495c497223 */ /* 0x040fe20000000065 */
[C---:B------:R-:W-:Y:S01]  /*9000*/  FFMA R23, R92.reuse, R74, R23 ;  /* 0x0000004a5c177223 */ /* 0x040fe20000000017 */
[----:B------:R-:W-:Y:S01]  /*9010*/  FFMA R75, R92, R75, R97 ;  /* 0x0000004b5c4b7223 */ /* 0x000fe20000000061 */
[----:B-1----:R-:W-:Y:S01]  /*9020*/  FMUL R9, R72, 0.70710676908493041992 ;  /* 0x3f3504f348097820 */ /* 0x002fe20000400000 */
[----:B------:R-:W-:Y:S01]  /*9030*/  FMUL R21, R73, 0.70710676908493041992 ;  /* 0x3f3504f349157820 */ /* 0x000fe20000400000 */
[----:B------:R-:W-:Y:S01]  /*9040*/  FMUL R44, R23, 0.70710676908493041992 ;  /* 0x3f3504f3172c7820 */ /* 0x000fe20000400000 */
[----:B------:R-:W-:Y:S01]  /*9050*/  FMUL R39, R75, 0.70710676908493041992 ;  /* 0x3f3504f34b277820 */ /* 0x000fe20000400000 */
[C---:B------:R-:W-:Y:S01]  /*9060*/  FMUL R4, R9.reuse, R9 ;  /* 0x0000000909047220 */ /* 0x040fe20000400000 */
[C---:B------:R-:W-:Y:S01]  /*9070*/  FSETP.GE.AND P3, PT, |R9|.reuse, 1.0029599666595458984, PT ;  /* 0x3f8060fe0900780b */ /* 0x040fe20003f66200 */
[----:B------:R-:W-:Y:S01]  /*9080*/  FFMA R76, R92, R76, R95 ;  /* 0x0000004c5c4c7223 */ /* 0x000fe2000000005f */
[----:B------:R-:W-:Y:S01]  /*9090*/  FSETP.GE.AND P4, PT, |R44|, 1.0029599666595458984, PT ;  /* 0x3f8060fe2c00780b */ /* 0x000fe20003f86200 */
[C---:B------:R-:W-:Y:S01]  /*90a0*/  FFMA R26, R92.reuse, R77, R26 ;  /* 0x0000004d5c1a7223 */ /* 0x040fe2000000001a */
[----:B------:R-:W-:Y:S01]  /*90b0*/  FSEL R4, |R9|, R4, P3 ;  /* 0x0000000409047208 */ /* 0x000fe20001800200 */
[----:B------:R-:W-:Y:S01]  /*90c0*/  FFMA R29, R92, R78, R29 ;  /* 0x0000004e5c1d7223 */ /* 0x000fe2000000001d */
[----:B------:R-:W-:Y:S01]  /*90d0*/  FSEL R5, R0, 8.4834944573231041431e-05, P3 ;  /* 0x38b1e96a00057808 */ /* 0x000fe20001800000 */
[----:B------:R-:W-:Y:S01]  /*90e0*/  FFMA R27, R92, R79, R27 ;  /* 0x0000004f5c1b7223 */ /* 0x000fe2000000001b */
        /* <DEDUP_REMOVED lines=8> */
[----:B------:R-:W-:Y:S01]  /*9170*/  FSEL R10, R0, 8.4834944573231041431e-05, P4 ;  /* 0x38b1e96a000a7808 */ /* 0x000fe20002000000 */
[----:B------:R-:W-:Y:S01]  /*9180*/  FFMA R5, R4, R5, R6 ;  /* 0x0000000504057223 */ /* 0x000fe20000000006 */
[----:B------:R-:W-:Y:S01]  /*9190*/  FSEL R6, R14, 0.11284004896879196167, P3 ;  /* 0x3de718af0e067808 */ /* 0x000fe20001800000 */
[----:B------:R-:W-:Y:S01]  /*91a0*/  FFMA R24, R92, R81, R24 ;  /* 0x000000515c187223 */ /* 0x000fe20000000018 */
[----:B------:R-:W-:Y:S01]  /*91b0*/  FSEL R34, -R3, -0.00082130916416645050049, P4 ;  /* 0xba574d2003227808 */ /* 0x000fe20002000100 */
[----:B------:R-:W-:Y:S01]  /*91c0*/  FFMA R5, R4, R5, R8 ;  /* 0x0000000504057223 */ /* 0x000fe20000000008 */
[----:B------:R-:W-:Y:S01]  /*91d0*/  FSEL R8, R15, -0.37612664699554443359, P3 ;  /* 0xbec093ac0f087808 */ /* 0x000fe20001800000 */
[----:B------:R-:W-:Y:S01]  /*91e0*/  FMUL R52, R24, 0.70710676908493041992 ;  /* 0x3f3504f318347820 */ /* 0x000fe20000400000 */
[----:B------:R-:W-:Y:S01]  /*91f0*/  FSETP.GE.AND P5, PT, |R39|, 1.0029599666595458984, PT ;  /* 0x3f8060fe2700780b */ /* 0x000fe20003fa6200 */
[----:B------:R-:W-:Y:S01]  /*9200*/  FFMA R5, R4, R5, R6 ;  /* 0x0000000504057223 */ /* 0x000fe20000000006 */
[----:B------:R-:W-:Y:S01]  /*9210*/  FSEL R6, R20, 0.12837915122509002686, P3 ;  /* 0x3e0375d314067808 */ /* 0x000fe20001800000 */
[----:B------:R-:W-:Y:S01]  /*9220*/  FFMA R82, R92, R82, R25 ;  /* 0x000000525c527223 */ /* 0x000fe20000000019 */
[----:B------:R-:W-:Y:S01]  /*9230*/  FSEL R38, R0, 8.4834944573231041431e-05, P5 ;  /* 0x38b1e96a00267808 */ /* 0x000fe20002800000 */
[----:B------:R-:W-:Y:S01]  /*9240*/  FFMA R5, R4, R5, R8 ;  /* 0x0000000504057223 */ /* 0x000fe20000000008 */
[----:B------:R-:W-:Y:S01]  /*9250*/  FSEL R40, -R3, -0.00082130916416645050049, P5 ;  /* 0xba574d2003287808 */ /* 0x000fe20002800100 */
[----:B------:R-:W-:Y:S01]  /*9260*/  FFMA R83, R92, R83, R30 ;  /* 0x000000535c537223 */ /* 0x000fe2000000001e */
[----:B------:R-:W-:Y:S01]  /*9270*/  FSEL R36, R12, 0.0052134888246655464172, P4 ;  /* 0x3baad5ea0c247808 */ /* 0x000fe20002000000 */
[----:B------:R-:W-:Y:S01]  /*9280*/  FFMA R4, R4, R5, R6 ;  /* 0x0000000504047223 */ /* 0x000fe20000000006 */
[----:B------:R-:W-:Y:S01]  /*9290*/  FSEL R42, R12, 0.0052134888246655464172, P5 ;  /* 0x3baad5ea0c2a7808 */ /* 0x000fe20002800000 */
[----:B------:R-:W-:Y:S01]  /*92a0*/  FMUL R54, R82, 0.70710676908493041992 ;  /* 0x3f3504f352367820 */ /* 0x000fe20000400000 */
[----:B------:R-:W-:Y:S01]  /*92b0*/  FSEL R11, R20, 0.12837915122509002686, P5 ;  /* 0x3e0375d3140b7808 */ /* 0x000fe20002800000 */
[----:B------:R-:W-:Y:S01]  /*92c0*/  FFMA R4, R4, R7, R7 ;  /* 0x0000000704047223 */ /* 0x000fe20000000007 */
[----:B------:R-:W-:Y:S01]  /*92d0*/  FMUL R7, R44, R44 ;  /* 0x0000002c2c077220 */ /* 0x000fe20000400000 */
[C---:B------:R-:W-:Y:S01]  /*92e0*/  FFMA R84, R92.reuse, R84, R33 ;  /* 0x000000545c547223 */ /* 0x040fe20000000021 */
[C---:B------:R-:W-:Y:S01]  /*92f0*/  FFMA R85, R92.reuse, R85, R35 ;  /* 0x000000555c557223 */ /* 0x040fe20000000023 */
[----:B------:R-:W1:Y:S01]  /*9300*/  @P3 MUFU.EX2 R5, R4 ;  /* 0x0000000400053308 */ /* 0x000e620000000800 */
[----:B------:R-:W-:Y:S01]  /*9310*/  FFMA R86, R92, R86, R105 ;  /* 0x000000565c567223 */ /* 0x000fe20000000069 */
[----:B------:R-:W-:Y:S01]  /*9320*/  FSEL R7, |R44|, R7, P4 ;  /* 0x000000072c077208 */ /* 0x000fe20002000200 */
[----:B------:R-:W-:Y:S01]  /*9330*/  FMUL R56, R84, 0.70710676908493041992 ;  /* 0x3f3504f354387820 */ /* 0x000fe20000400000 */
[----:B------:R-:W-:Y:S01]  /*9340*/  FFMA R87, R92, R87, R32 ;  /* 0x000000575c577223 */ /* 0x000fe20000000020 */
[----:B------:R-:W-:Y:S01]  /*9350*/  FMUL R23, R23, 0.5 ;  /* 0x3f00000017177820 */ /* 0x000fe20000400000 */
[----:B------:R-:W-:Y:S01]  /*9360*/  FMUL R29, R29, 0.5 ;  /* 0x3f0000001d1d7820 */ /* 0x000fe20000400000 */
[----:B------:R-:W-:Y:S01]  /*9370*/  FFMA R34, R7, R10, R34 ;  /* 0x0000000a07227223 */ /* 0x000fe20000000022 */
[----:B------:R-:W-:Y:S01]  /*9380*/  IADD3 R37, R37, 0x6200, R28 ;  /* 0x0000620025257810 */ /* 0x000fe20007ffe01c */
[----:B------:R-:W-:Y:S05]  /*9390*/  WARPSYNC.ALL ;  /* 0x0000000000007948 */ /* 0x000fea0003800000 */
[----:B------:R-:W-:Y:S01]  /*93a0*/  FFMA R34, R7, R34, R36 ;  /* 0x0000002207227223 */ /* 0x000fe20000000024 */
[----:B------:R-:W-:Y:S01]  /*93b0*/  FSEL R36, -R13, -0.026868773624300956726, P4 ;  /* 0xbcdc1be70d247808 */ /* 0x000fe20002000100 */
[----:B------:R-:W-:Y:S01]  /*93c0*/  BSSY B0, `(.L_x_90) ;  /* 0x0000180000007945 */ /* 0x000fe20003800000 */
[----:B-1----:R-:W-:-:S03]  /*93d0*/  @P3 FADD R5, -R5, 1 ;  /* 0x3f80000005053421 */ /* 0x002fc60000000100 */
[----:B------:R-:W-:Y:S01]  /*93e0*/  FFMA R34, R7, R34, R36 ;  /* 0x0000002207227223 */ /* 0x000fe20000000024 */
[----:B------:R-:W-:Y:S02]  /*93f0*/  FSEL R36, R15, -0.37612664699554443359, P4 ;  /* 0xbec093ac0f247808 */ /* 0x000fe40002000000 */
[----:B------:R-:W-:Y:S01]  /*9400*/  @P3 LOP3.LUT R4, R5, 0x80000000, R9, 0xb8, !PT ;  /* 0x8000000005043812 */ /* 0x000fe200078eb809 */
[C---:B------:R-:W-:Y:S01]  /*9410*/  FMUL R5, R21.reuse, R21 ;  /* 0x0000001515057220 */ /* 0x040fe20000400000 */
[----:B------:R-:W-:Y:S01]  /*9420*/  FSETP.GE.AND P3, PT, |R21|, 1.0029599666595458984, PT ;  /* 0x3f8060fe1500780b */ /* 0x000fe20003f66200 */
[----:B------:R-:W-:Y:S02]  /*9430*/  FMUL R9, R39, R39 ;  /* 0x0000002727097220 */ /* 0x000fe40000400000 */
[----:B------:R-:W-:Y:S01]  /*9440*/  FADD R4, R4, 1 ;  /* 0x3f80000004047421 */ /* 0x000fe20000000000 */
[----:B------:R-:W-:Y:S02]  /*9450*/  FSEL R5, |R21|, R5, P3 ;  /* 0x0000000515057208 */ /* 0x000fe40001800200 */
[----:B------:R-:W-:-:S02]  /*9460*/  FSEL R6, R0, 8.4834944573231041431e-05, P3 ;  /* 0x38b1e96a00067808 */ /* 0x000fc40001800000 */
[----:B------:R-:W-:Y:S02]  /*9470*/  FSEL R8, -R3, -0.00082130916416645050049, P3 ;  /* 0xba574d2003087808 */ /* 0x000fe40001800100 */
[----:B------:R-:W-:Y:S02]  /*9480*/  FSEL R9, |R39|, R9, P5 ;  /* 0x0000000927097208 */ /* 0x000fe40002800200 */
[----:B------:R-:W-:Y:S01]  /*9490*/  FSEL R10, -R13, -0.026868773624300956726, P3 ;  /* 0xbcdc1be70d0a7808 */ /* 0x000fe20001800100 */
[----:B------:R-:W-:Y:S01]  /*94a0*/  FFMA R6, R5, R6, R8 ;  /* 0x0000000605067223 */ /* 0x000fe20000000008 */
[----:B------:R-:W-:Y:S01]  /*94b0*/  FSEL R8, R12, 0.0052134888246655464172, P3 ;  /* 0x3baad5ea0c087808 */ /* 0x000fe20001800000 */
[----:B------:R-:W-:Y:S01]  /*94c0*/  FFMA R38, R9, R38, R40 ;  /* 0x0000002609267223 */ /* 0x000fe20000000028 */
[----:B------:R-:W-:-:S03]  /*94d0*/  FSEL R40, -R13, -0.026868773624300956726, P5 ;  /* 0xbcdc1be70d287808 */ /* 0x000fc60002800100 */
[----:B------:R-:W-:Y:S01]  /*94e0*/  FFMA R6, R5, R6, R8 ;  /* 0x0000000605067223 */ /* 0x000fe20000000008 */
[C---:B------:R-:W-:Y:S01]  /*94f0*/  FSEL R8, R14.reuse, 0.11284004896879196167, P3 ;  /* 0x3de718af0e087808 */ /* 0x040fe20001800000 */
[----:B------:R-:W-:Y:S01]  /*9500*/  FFMA R42, R9, R38, R42 ;  /* 0x00000026092a7223 */ /* 0x000fe2000000002a */
[----:B------:R-:W-:Y:S01]  /*9510*/  FSEL R38, R14, 0.11284004896879196167, P4 ;  /* 0x3de718af0e267808 */ /* 0x000fe20002000000 */
[----:B------:R-:W-:Y:S01]  /*9520*/  FFMA R6, R5, R6, R10 ;  /* 0x0000000605067223 */ /* 0x000fe2000000000a */
[----:B------:R-:W-:Y:S01]  /*9530*/  FSEL R10, R15, -0.37612664699554443359, P3 ;  /* 0xbec093ac0f0a7808 */ /* 0x000fe20001800000 */
[----:B------:R-:W-:Y:S02]  /*9540*/  FFMA R40, R9, R42, R40 ;  /* 0x0000002a09287223 */ /* 0x000fe40000000028 */
[----:B------:R-:W-:Y:S01]  /*9550*/  FFMA R6, R5, R6, R8 ;  /* 0x0000000605067223 */ /* 0x000fe20000000008 */
[----:B------:R-:W-:Y:S01]  /*9560*/  FSEL R8, R20, 0.12837915122509002686, P3 ;  /* 0x3e0375d314087808 */ /* 0x000fe20001800000 */
[----:B------:R-:W-:Y:S01]  /*9570*/  FFMA R34, R7, R34, R38 ;  /* 0x0000002207227223 */ /* 0x000fe20000000026 */
[----:B------:R-:W-:Y:S01]  /*9580*/  FSEL R38, R14, 0.11284004896879196167, P5 ;  /* 0x3de718af0e267808 */ /* 0x000fe20002800000 */
[----:B------:R-:W-:Y:S01]  /*9590*/  FFMA R6, R5, R6, R10 ;  /* 0x0000000605067223 */ /* 0x000fe2000000000a */
[----:B------:R-:W-:Y:S01]  /*95a0*/  FSEL R10, -|R21|, R21, P3 ;  /* 0x00000015150a7208 */ /* 0x000fe20001800300 */
[----:B------:R-:W-:-:S02]  /*95b0*/  FFMA R34, R7, R34, R36 ;  /* 0x0000002207227223 */ /* 0x000fc40000000024 */
[----:B------:R-:W-:Y:S01]  /*95c0*/  FFMA R5, R5, R6, R8 ;  /* 0x0000000605057223 */ /* 0x000fe20000000008 */
[----:B------:R-:W-:Y:S01]  /*95d0*/  FSEL R6, R20, 0.12837915122509002686, P4 ;  /* 0x3e0375d314067808 */ /* 0x000fe20002000000 */
[----:B------:R-:W-:Y:S01]  /*95e0*/  FFMA R38, R9, R40, R38 ;  /* 0x0000002809267223 */ /* 0x000fe20000000026 */
[----:B------:R-:W-:Y:S01]  /*95f0*/  FMUL R40, R26, 0.70710676908493041992 ;  /* 0x3f3504f31a287820 */ /* 0x000fe20000400000 */
[----:B------:R-:W-:Y:S01]  /*9600*/  FFMA R5, R5, R10, R10 ;  /* 0x0000000a05057223 */ /* 0x000fe2000000000a */
[----:B------:R-:W-:Y:S01]  /*9610*/  FSEL R10, R15, -0.37612664699554443359, P5 ;  /* 0xbec093ac0f0a7808 */ /* 0x000fe20002800000 */
[----:B------:R-:W-:Y:S01]  /*9620*/  FFMA R6, R7, R34, R6 ;  /* 0x0000002207067223 */ /* 0x000fe20000000006 */
[----:B------:R-:W-:Y:S01]  /*9630*/  FSEL R7, -|R44|, R44, P4 ;  /* 0x0000002c2c077208 */ /* 0x000fe20002000300 */
[----:B------:R-:W1:Y:S01]  /*9640*/  @P3 MUFU.EX2 R8, R5 ;  /* 0x0000000500083308 */ /* 0x000e620000000800 */
[----:B------:R-:W-:Y:S01]  /*9650*/  FMUL R34, R49, R49 ;  /* 0x0000003131227220 */ /* 0x000fe20000400000 */
[----:B------:R-:W-:Y:S01]  /*9660*/  FFMA R10, R9, R38, R10 ;  /* 0x00000026090a7223 */ /* 0x000fe2000000000a */
[----:B------:R-:W-:Y:S01]  /*9670*/  FMUL R38, R76, 0.70710676908493041992 ;  /* 0x3f3504f34c267820 */ /* 0x000fe20000400000 */
[----:B------:R-:W-:Y:S01]  /*9680*/  FFMA R6, R6, R7, R7 ;  /* 0x0000000706067223 */ /* 0x000fe20000000007 */
[----:B------:R-:W-:Y:S01]  /*9690*/  FSEL R7, -|R39|, R39, P5 ;  /* 0x0000002727077208 */ /* 0x000fe20002800300 */
[----:B------:R-:W-:Y:S01]  /*96a0*/  FFMA R10, R9, R10, R11 ;  /* 0x0000000a090a7223 */ /* 0x000fe2000000000b */
[----:B------:R-:W-:Y:S01]  /*96b0*/  FMUL R26, R26, 0.5 ;  /* 0x3f0000001a1a7820 */ /* 0x000fe20000400000 */
[----:B------:R-:W2:Y:S02]  /*96c0*/  @P4 MUFU.EX2 R9, R6 ;  /* 0x0000000600094308 */ /* 0x000ea40000000800 */
[----:B------:R-:W-:-:S06]  /*96d0*/  FFMA R7, R10, R7, R7 ;  /* 0x000000070a077223 */ /* 0x000fcc0000000007 */
[----:B------:R-:W3:Y:S01]  /*96e0*/  @P5 MUFU.EX2 R10, R7 ;  /* 0x00000007000a5308 */ /* 0x000ee20000000800 */
[----:B-1----:R-:W-:-:S05]  /*96f0*/  @P3 FADD R8, -R8, 1 ;  /* 0x3f80000008083421 */ /* 0x002fca0000000100 */
[----:B------:R-:W-:Y:S01]  /*9700*/  @P3 LOP3.LUT R5, R8, 0x80000000, R21, 0xb8, !PT ;  /* 0x8000000008053812 */ /* 0x000fe200078eb815 */
[C---:B------:R-:W-:Y:S01]  /*9710*/  FMUL R8, R38.reuse, R38 ;  /* 0x0000002626087220 */ /* 0x040fe20000400000 */
[C---:B------:R-:W-:Y:S01]  /*9720*/  FSETP.GE.AND P3, PT, |R38|.reuse, 1.0029599666595458984, PT ;  /* 0x3f8060fe2600780b */ /* 0x040fe20003f66200 */
[----:B--2---:R-:W-:Y:S02]  /*9730*/  @P4 FADD R9, -R9, 1 ;  /* 0x3f80000009094421 */ /* 0x004fe40000000100 */
[----:B------:R-:W-:Y:S01]  /*9740*/  FADD R5, R5, 1 ;  /* 0x3f80000005057421 */ /* 0x000fe20000000000 */
[----:B------:R-:W-:Y:S02]  /*9750*/  FSEL R8, |R38|, R8, P3 ;  /* 0x0000000826087208 */ /* 0x000fe40001800200 */
[----:B------:R-:W-:Y:S02]  /*9760*/  @P4 LOP3.LUT R6, R9, 0x80000000, R44, 0xb8, !PT ;  /* 0x8000000009064812 */ /* 0x000fe400078eb82c */
[----:B------:R-:W-:Y:S01]  /*9770*/  FSETP.GE.AND P4, PT, |R40|, 1.0029599666595458984, PT ;  /* 0x3f8060fe2800780b */ /* 0x000fe20003f86200 */
[----:B---3--:R-:W-:Y:S01]  /*9780*/  @P5 FADD R10, -R10, 1 ;  /* 0x3f8000000a0a5421 */ /* 0x008fe20000000100 */
[----:B------:R-:W-:Y:S01]  /*9790*/  FSEL R9, R0, 8.4834944573231041431e-05, P3 ;  /* 0x38b1e96a00097808 */ /* 0x000fe20001800000 */
[----:B------:R-:W-:Y:S01]  /*97a0*/  FADD R6, R6, 1 ;  /* 0x3f80000006067421 */ /* 0x000fe20000000000 */
[----:B------:R-:W-:-:S02]  /*97b0*/  FSEL R11, -R3, -0.00082130916416645050049, P3 ;  /* 0xba574d20030b7808 */ /* 0x000fc40001800100 */
[----:B------:R-:W-:Y:S01]  /*97c0*/  @P5 LOP3.LUT R7, R10, 0x80000000, R39, 0xb8, !PT ;  /* 0x800000000a075812 */ /* 0x000fe200078eb827 */
[----:B------:R-:W-:Y:S01]  /*97d0*/  FMUL R10, R40, R40 ;  /* 0x00000028280a7220 */ /* 0x000fe20000400000 */
[----:B------:R-:W-:Y:S01]  /*97e0*/  FSEL R21, R0, 8.4834944573231041431e-05, P4 ;  /* 0x38b1e96a00157808 */ /* 0x000fe20002000000 */
[----:B------:R-:W-:Y:S01]  /*97f0*/  FFMA R9, R8, R9, R11 ;  /* 0x0000000908097223 */ /* 0x000fe2000000000b */
[----:B------:R-:W-:Y:S01]  /*9800*/  FSEL R39, -R3, -0.00082130916416645050049, P4 ;  /* 0xba574d2003277808 */ /* 0x000fe20002000100 */
[----:B------:R-:W-:Y:S01]  /*9810*/  FADD R7, R7, 1 ;  /* 0x3f80000007077421 */ /* 0x000fe20000000000 */
[----:B------:R-:W-:Y:S01]  /*9820*/  FSEL R10, |R40|, R10, P4 ;  /* 0x0000000a280a7208 */ /* 0x000fe20002000200 */
[----:B------:R-:W-:Y:S01]  /*9830*/  FMUL R6, R6, R23 ;  /* 0x0000001706067220 */ /* 0x000fe20000400000 */
[----:B------:R-:W-:Y:S02]  /*9840*/  FSEL R11, R12, 0.0052134888246655464172, P3 ;  /* 0x3baad5ea0c0b7808 */ /* 0x000fe40001800000 */
[----:B------:R-:W-:Y:S01]  /*9850*/  FSETP.GE.AND P5, PT, |R49|, 1.0029599666595458984, PT ;  /* 0x3f8060fe3100780b */ /* 0x000fe20003fa6200 */
[----:B------:R-:W-:Y:S01]  /*9860*/  FFMA R39, R10, R21, R39 ;  /* 0x000000150a277223 */ /* 0x000fe20000000027 */
[----:B------:R-:W-:Y:S01]  /*9870*/  FSEL R21, -R13, -0.026868773624300956726, P3 ;  /* 0xbcdc1be70d157808 */ /* 0x000fe20001800100 */
[----:B------:R-:W-:Y:S01]  /*9880*/  FFMA R9, R8, R9, R11 ;  /* 0x0000000908097223 */ /* 0x000fe2000000000b */
[----:B------:R-:W-:-:S02]  /*9890*/  FSEL R34, |R49|, R34, P5 ;  /* 0x0000002231227208 */ /* 0x000fc40002800200 */
[----:B------:R-:W-:Y:S01]  /*98a0*/  FSEL R43, R0, 8.4834944573231041431e-05, P5 ;  /* 0x38b1e96a002b7808 */ /* 0x000fe20002800000 */
[----:B------:R-:W-:Y:S01]  /*98b0*/  FFMA R9, R8, R9, R21 ;  /* 0x0000000908097223 */ /* 0x000fe20000000015 */
[----:B------:R-:W-:Y:S02]  /*98c0*/  FSEL R45, -R3, -0.00082130916416645050049, P5 ;  /* 0xba574d20032d7808 */ /* 0x000fe40002800100 */
[----:B------:R-:W-:Y:S02]  /*98d0*/  FSEL R41, R12, 0.0052134888246655464172, P4 ;  /* 0x3baad5ea0c297808 */ /* 0x000fe40002000000 */
[----:B------:R-:W-:Y:S01]  /*98e0*/  FSEL R11, R14, 0.11284004896879196167, P3 ;  /* 0x3de718af0e0b7808 */ /* 0x000fe20001800000 */
[----:B------:R-:W-:Y:S01]  /*98f0*/  FFMA R43, R34, R43, R45 ;  /* 0x0000002b222b7223 */ /* 0x000fe2000000002d */
[----:B------:R-:W-:Y:S01]  /*9900*/  FSEL R47, R12, 0.0052134888246655464172, P5 ;  /* 0x3baad5ea0c2f7808 */ /* 0x000fe20002800000 */
        /* <DEDUP_REMOVED lines=11> */
[----:B------:R-:W-:Y:S01]  /*99c0*/  FSEL R21, -|R38|, R38, P3 ;  /* 0x0000002626157208 */ /* 0x000fe20001800300 */
[----:B------:R-:W-:Y:S01]  /*99d0*/  FFMA R8, R8, R9, R11 ;  /* 0x0000000908087223 */ /* 0x000fe2000000000b */
[----:B------:R-:W-:Y:S01]  /*99e0*/  FSEL R43, R14, 0.11284004896879196167, P5 ;  /* 0x3de718af0e2b7808 */ /* 0x000fe20002800000 */
[----:B------:R-:W-:Y:S01]  /*99f0*/  FFMA R45, R34, R47, R45 ;  /* 0x0000002f222d7223 */ /* 0x000fe2000000002d */
[C---:B------:R-:W-:Y:S01]  /*9a00*/  FSEL R41, R15.reuse, -0.37612664699554443359, P4 ;  /* 0xbec093ac0f297808 */ /* 0x040fe20002000000 */
[----:B------:R-:W-:Y:S01]  /*9a10*/  FFMA R8, R8, R21, R21 ;  /* 0x0000001508087223 */ /* 0x000fe20000000015 */
[----:B------:R-:W-:Y:S01]  /*9a20*/  FSEL R21, R15, -0.37612664699554443359, P5 ;  /* 0xbec093ac0f157808 */ /* 0x000fe20002800000 */
[----:B------:R-:W-:Y:S01]  /*9a30*/  FFMA R43, R34, R45, R43 ;  /* 0x0000002d222b7223 */ /* 0x000fe2000000002b */
[----:B------:R-:W-:Y:S01]  /*9a40*/  FSEL R9, R20, 0.12837915122509002686, P4 ;  /* 0x3e0375d314097808 */ /* 0x000fe20002000000 */
[----:B------:R-:W-:Y:S01]  /*9a50*/  FFMA R39, R10, R39, R41 ;  /* 0x000000270a277223 */ /* 0x000fe20000000029 */
[----:B------:R-:W-:Y:S01]  /*9a60*/  FSEL R36, R20, 0.12837915122509002686, P5 ;  /* 0x3e0375d314247808 */ /* 0x000fe20002800000 */
[----:B------:R-:W-:Y:S01]  /*9a70*/  FFMA R21, R34, R43, R21 ;  /* 0x0000002b22157223 */ /* 0x000fe20000000015 */
[----:B------:R-:W1:Y:S01]  /*9a80*/  @P3 MUFU.EX2 R11, R8 ;  /* 0x00000008000b3308 */ /* 0x000e620000000800 */
[----:B------:R-:W-:Y:S01]  /*9a90*/  FFMA R9, R10, R39, R9 ;  /* 0x000000270a097223 */ /* 0x000fe20000000009 */
[----:B------:R-:W-:Y:S01]  /*9aa0*/  FSEL R10, -|R40|, R40, P4 ;  /* 0x00000028280a7208 */ /* 0x000fe20002000300 */
[----:B------:R-:W-:Y:S01]  /*9ab0*/  FFMA R36, R34, R21, R36 ;  /* 0x0000001522247223 */ /* 0x000fe20000000024 */
[----:B------:R-:W-:Y:S01]  /*9ac0*/  FSEL R39, -|R49|, R49, P5 ;  /* 0x0000003131277208 */ /* 0x000fe20002800300 */
[----:B------:R-:W-:Y:S01]  /*9ad0*/  FMUL R45, R31, 0.70710676908493041992 ;  /* 0x3f3504f31f2d7820 */ /* 0x000fe20000400000 */
[----:B------:R-:W-:Y:S01]  /*9ae0*/  FMUL R41, R52, R52 ;  /* 0x0000003434297220 */ /* 0x000fe20000400000 */
[----:B------:R-:W-:Y:S01]  /*9af0*/  FFMA R9, R9, R10, R10 ;  /* 0x0000000a09097223 */ /* 0x000fe2000000000a */
[----:B------:R-:W-:Y:S01]  /*9b00*/  FMUL R31, R31, 0.5 ;  /* 0x3f0000001f1f7820 */ /* 0x000fe20000400000 */
[----:B------:R-:W-:-:S02]  /*9b10*/  FFMA R10, R36, R39, R39 ;  /* 0x00000027240a7223 */ /* 0x000fc40000000027 */
[----:B------:R-:W2:Y:S01]  /*9b20*/  @P4 MUFU.EX2 R21, R9 ;  /* 0x0000000900154308 */ /* 0x000ea20000000800 */
[----:B-1----:R-:W-:-:S07]  /*9b30*/  @P3 FADD R11, -R11, 1 ;  /* 0x3f8000000b0b3421 */ /* 0x002fce0000000100 */
[----:B------:R-:W1:Y:S01]  /*9b40*/  @P5 MUFU.EX2 R34, R10 ;  /* 0x0000000a00225308 */ /* 0x000e620000000800 */
[----:B------:R-:W-:Y:S01]  /*9b50*/  @P3 LOP3.LUT R8, R11, 0x80000000, R38, 0xb8, !PT ;  /* 0x800000000b083812 */ /* 0x000fe200078eb826 */
[C---:B------:R-:W-:Y:S01]  /*9b60*/  FMUL R11, R50.reuse, R50 ;  /* 0x00000032320b7220 */ /* 0x040fe20000400000 */
[----:B------:R-:W-:-:S03]  /*9b70*/  FSETP.GE.AND P3, PT, |R50|, 1.0029599666595458984, PT ;  /* 0x3f8060fe3200780b */ /* 0x000fc60003f66200 */
[----:B------:R-:W-:Y:S01]  /*9b80*/  FADD R8, R8, 1 ;  /* 0x3f80000008087421 */ /* 0x000fe20000000000 */
[----:B--2---:R-:W-:Y:S01]  /*9b90*/  @P4 FADD R21, -R21, 1 ;  /* 0x3f80000015154421 */ /* 0x004fe20000000100 */
[----:B------:R-:W-:Y:S02]  /*9ba0*/  FSEL R11, |R50|, R11, P3 ;  /* 0x0000000b320b7208 */ /* 0x000fe40001800200 */
[----:B------:R-:W-:Y:S02]  /*9bb0*/  FSEL R36, -R3, -0.00082130916416645050049, P3 ;  /* 0xba574d2003247808 */ /* 0x000fe40001800100 */
[----:B------:R-:W-:Y:S01]  /*9bc0*/  @P4 LOP3.LUT R9, R21, 0x80000000, R40, 0xb8, !PT ;  /* 0x8000000015094812 */ /* 0x000fe200078eb828 */
[C---:B------:R-:W-:Y:S01]  /*9bd0*/  FMUL R21, R45.reuse, R45 ;  /* 0x0000002d2d157220 */ /* 0x040fe20000400000 */
[----:B------:R-:W-:Y:S01]  /*9be0*/  FSETP.GE.AND P4, PT, |R45|, 1.0029599666595458984, PT ;  /* 0x3f8060fe2d00780b */ /* 0x000fe20003f86200 */
[----:B-1----:R-:W-:Y:S02]  /*9bf0*/  @P5 FADD R34, -R34, 1 ;  /* 0x3f80000022225421 */ /* 0x002fe40000000100 */
[----:B------:R-:W-:Y:S01]  /*9c00*/  FADD R9, R9, 1 ;  /* 0x3f80000009097421 */ /* 0x000fe20000000000 */
[----:B------:R-:W-:-:S02]  /*9c10*/  FSEL R39, |R45|, R21, P4 ;  /* 0x000000152d277208 */ /* 0x000fc40002000200 */
[----:B------:R-:W-:Y:S01]  /*9c20*/  @P5 LOP3.LUT R10, R34, 0x80000000, R49, 0xb8, !PT ;  /* 0x80000000220a5812 */ /* 0x000fe200078eb831 */
[----:B------:R-:W-:Y:S01]  /*9c30*/  FMUL R23, R9, R26 ;  /* 0x0000001a09177220 */ /* 0x000fe20000400000 */
[C---:B------:R-:W-:Y:S02]  /*9c40*/  FSEL R34, R0.reuse, 8.4834944573231041431e-05, P3 ;  /* 0x38b1e96a00227808 */ /* 0x040fe40001800000 */
[----:B------:R-:W-:Y:S01]  /*9c50*/  FSEL R38, R0, 8.4834944573231041431e-05, P4 ;  /* 0x38b1e96a00267808 */ /* 0x000fe20002000000 */
[----:B------:R-:W-:Y:S01]  /*9c60*/  FADD R10, R10, 1 ;  /* 0x3f8000000a0a7421 */ /* 0x000fe20000000000 */
[----:B------:R-:W-:Y:S01]  /*9c70*/  FSEL R40, -R3, -0.00082130916416645050049, P4 ;  /* 0xba574d2003287808 */ /* 0x000fe20002000100 */
[----:B------:R-:W-:Y:S01]  /*9c80*/  FFMA R34, R11, R34, R36 ;  /* 0x000000220b227223 */ /* 0x000fe20000000024 */
[----:B------:R-:W-:Y:S01]  /*9c90*/  FSEL R36, R12, 0.0052134888246655464172, P3 ;  /* 0x3baad5ea0c247808 */ /* 0x000fe20001800000 */
[----:B------:R-:W-:Y:S01]  /*9ca0*/  FMUL R29, R10, R29 ;  /* 0x0000001d0a1d7220 */ /* 0x000fe20000400000 */
[C---:B------:R-:W-:Y:S01]  /*9cb0*/  FSETP.GE.AND P5, PT, |R52|.reuse, 1.0029599666595458984, PT ;  /* 0x3f8060fe3400780b */ /* 0x040fe20003fa6200 */
        /* <DEDUP_REMOVED lines=39> */
[----:B------:R-:W-:-:S04]  /*9f30*/  FFMA R43, R41, R34, R43 ;  /* 0x00000022292b7223 */ /* 0x000fc8000000002b */
[----:B------:R-:W2:Y:S01]  /*9f40*/  @P4 MUFU.EX2 R34, R36 ;  /* 0x0000002400224308 */ /* 0x000ea20000000800 */
[----:B------:R-:W-:Y:S01]  /*9f50*/  FFMA R38, R43, R38, R38 ;  /* 0x000000262b267223 */ /* 0x000fe20000000026 */
[----:B------:R-:W-:-:S04]  /*9f60*/  FMUL R43, R83, 0.70710676908493041992 ;  /* 0x3f3504f3532b7820 */ /* 0x000fc80000400000 */
[----:B------:R-:W-:Y:S02]  /*9f70*/  FMUL R25, R43, R43 ;  /* 0x0000002b2b197220 */ /* 0x000fe40000400000 */
[----:B------:R-:W3:Y:S01]  /*9f80*/  @P5 MUFU.EX2 R39, R38 ;  /* 0x0000002600275308 */ /* 0x000ee20000000800 */
[----:B-1----:R-:W-:-:S05]  /*9f90*/  @P3 FADD R11, -R11, 1 ;  /* 0x3f8000000b0b3421 */ /* 0x002fca0000000100 */
[----:B------:R-:W-:Y:S01]  /*9fa0*/  @P3 LOP3.LUT R21, R11, 0x80000000, R50, 0xb8, !PT ;  /* 0x800000000b153812 */ /* 0x000fe200078eb832 */
[C---:B------:R-:W-:Y:S01]  /*9fb0*/  FMUL R11, R54.reuse, R54 ;  /* 0x00000036360b7220 */ /* 0x040fe20000400000 */
[----:B------:R-:W-:Y:S01]  /*9fc0*/  FSETP.GE.AND P3, PT, |R54|, 1.0029599666595458984, PT ;  /* 0x3f8060fe3600780b */ /* 0x000fe20003f66200 */
        /* <DEDUP_REMOVED lines=11> */
[----:B------:R-:W-:Y:S01]  /*a080*/  FSEL R33, |R43|, R25, P4 ;  /* 0x000000192b217208 */ /* 0x000fe20002000200 */
[----:B------:R-:W-:Y:S01]  /*a090*/  FFMA R30, R11, R30, R34 ;  /* 0x0000001e0b1e7223 */ /* 0x000fe20000000022 */
[----:B------:R-:W-:Y:S01]  /*a0a0*/  FSEL R40, R0, 8.4834944573231041431e-05, P4 ;  /* 0x38b1e96a00287808 */ /* 0x000fe20002000000 */
[----:B------:R-:W-:Y:S01]  /*a0b0*/  FADD R38, R38, 1 ;  /* 0x3f80000026267421 */ /* 0x000fe20000000000 */
[----:B------:R-:W-:Y:S01]  /*a0c0*/  FSEL R42, -R3, -0.00082130916416645050049, P4 ;  /* 0xba574d20032a7808 */ /* 0x000fe20002000100 */
[----:B------:R-:W-:Y:S01]  /*a0d0*/  FMUL R31, R36, R31 ;  /* 0x0000001f241f7220 */ /* 0x000fe20000400000 */
[----:B------:R-:W-:Y:S02]  /*a0e0*/  FSETP.GE.AND P5, PT, |R56|, 1.0029599666595458984, PT ;  /* 0x3f8060fe3800780b */ /* 0x000fe40003fa6200 */
[----:B------:R-:W-:Y:S01]  /*a0f0*/  FSEL R34, R12, 0.0052134888246655464172, P3 ;  /* 0x3baad5ea0c227808 */ /* 0x000fe20001800000 */
[----:B------:R-:W-:Y:S01]  /*a100*/  FFMA R42, R33, R40, R42 ;  /* 0x00000028212a7223 */ /* 0x000fe2000000002a */
[----:B------:R-:W-:-:S02]  /*a110*/  FSEL R39, |R56|, R39, P5 ;  /* 0x0000002738277208 */ /* 0x000fc40002800200 */
        /* <DEDUP_REMOVED lines=35> */
[----:B------:R-:W-:-:S02]  /*a350*/  FMUL R48, R86, 0.70710676908493041992 ;  /* 0x3f3504f356307820 */ /* 0x000fc40000400000 */
[----:B------:R-:W-:Y:S01]  /*a360*/  FFMA R33, R34, R33, R33 ;  /* 0x0000002122217223 */ /* 0x000fe20000000021 */
[----:B------:R-:W-:Y:S01]  /*a370*/  FSEL R34, -|R56|, R56, P5 ;  /* 0x0000003838227208 */ /* 0x000fe20002800300 */
[----:B------:R-:W-:Y:S01]  /*a380*/  FFMA R41, R39, R30, R41 ;  /* 0x0000001e27297223 */ /* 0x000fe20000000029 */
[----:B------:R-:W-:Y:S02]  /*a390*/  FMUL R35, R48, R48 ;  /* 0x0000003030237220 */ /* 0x000fe40000400000 */
[----:B------:R-:W2:Y:S01]  /*a3a0*/  @P4 MUFU.EX2 R30, R33 ;  /* 0x00000021001e4308 */ /* 0x000ea20000000800 */
[----:B------:R-:W-:Y:S01]  /*a3b0*/  FFMA R34, R41, R34, R34 ;  /* 0x0000002229227223 */ /* 0x000fe20000000022 */
[----:B------:R-:W-:-:S06]  /*a3c0*/  FMUL R41, R85, 0.70710676908493041992 ;  /* 0x3f3504f355297820 */ /* 0x000fcc0000400000 */
        /* <DEDUP_REMOVED lines=8> */
[----:B------:R-:W-:Y:S01]  /*a450*/  @P4 LOP3.LUT R33, R30, 0x80000000, R43, 0xb8, !PT ;  /* 0x800000001e214812 */ /* 0x000fe200078eb82b */
[----:B------:R-:W-:Y:S01]  /*a460*/  FMUL R43, R87, 0.70710676908493041992 ;  /* 0x3f3504f3572b7820 */ /* 0x000fe20000400000 */
[----:B------:R-:W-:Y:S01]  /*a470*/  FSETP.GE.AND P4, PT, |R48|, 1.0029599666595458984, PT ;  /* 0x3f8060fe3000780b */ /* 0x000fe20003f86200 */
[----:B---3--:R-:W-:Y:S01]  /*a480*/  @P5 FADD R39, -R39, 1 ;  /* 0x3f80000027275421 */ /* 0x008fe20000000100 */
[----:B------:R-:W-:Y:S01]  /*a490*/  FSEL R30, R0, 8.4834944573231041431e-05, P3 ;  /* 0x38b1e96a001e7808 */ /* 0x000fe20001800000 */
[----:B------:R-:W-:Y:S01]  /*a4a0*/  FADD R33, R33, 1 ;  /* 0x3f80000021217421 */ /* 0x000fe20000000000 */
[----:B------:R-:W-:-:S02]  /*a4b0*/  FSEL R32, -R3, -0.00082130916416645050049, P3 ;  /* 0xba574d2003207808 */ /* 0x000fc40001800100 */
[----:B------:R-:W-:Y:S01]  /*a4c0*/  @P5 LOP3.LUT R34, R39, 0x80000000, R56, 0xb8, !PT ;  /* 0x8000000027225812 */ /* 0x000fe200078eb838 */
[C---:B------:R-:W-:Y:S01]  /*a4d0*/  FMUL R39, R43.reuse, R43 ;  /* 0x0000002b2b277220 */ /* 0x040fe20000400000 */
[----:B------:R-:W-:Y:S01]  /*a4e0*/  FSETP.GE.AND P5, PT, |R43|, 1.0029599666595458984, PT ;  /* 0x3f8060fe2b00780b */ /* 0x000fe20003fa6200 */
[----:B------:R-:W-:Y:S01]  /*a4f0*/  FFMA R30, R11, R30, R32 ;  /* 0x0000001e0b1e7223 */ /* 0x000fe20000000020 */
[----:B------:R-:W-:Y:S01]  /*a500*/  FSEL R35, |R48|, R35, P4 ;  /* 0x0000002330237208 */ /* 0x000fe20002000200 */
[----:B------:R-:W-:Y:S01]  /*a510*/  FADD R34, R34, 1 ;  /* 0x3f80000022227421 */ /* 0x000fe20000000000 */
[C---:B------:R-:W-:Y:S02]  /*a520*/  FSEL R40, R0.reuse, 8.4834944573231041431e-05, P4 ;  /* 0x38b1e96a00287808 */ /* 0x040fe40002000000 */
[----:B------:R-:W-:Y:S02]  /*a530*/  FSEL R42, -R3, -0.00082130916416645050049, P4 ;  /* 0xba574d20032a7808 */ /* 0x000fe40002000100 */
[----:B------:R-:W-:-:S02]  /*a540*/  FSEL R44, R0, 8.4834944573231041431e-05, P5 ;  /* 0x38b1e96a002c7808 */ /* 0x000fc40002800000 */
[C---:B------:R-:W-:Y:S01]  /*a550*/  FSEL R0, R12.reuse, 0.0052134888246655464172, P3 ;  /* 0x3baad5ea0c007808 */ /* 0x040fe20001800000 */
[----:B------:R-:W-:Y:S01]  /*a560*/  FFMA R40, R35, R40, R42 ;  /* 0x0000002823287223 */ /* 0x000fe2000000002a */
[C---:B------:R-:W-:Y:S02]  /*a570*/  FSEL R32, R12.reuse, 0.0052134888246655464172, P4 ;  /* 0x3baad5ea0c207808 */ /* 0x040fe40002000000 */
[----:B------:R-:W-:Y:S01]  /*a580*/  FSEL R42, R12, 0.0052134888246655464172, P5 ;  /* 0x3baad5ea0c2a7808 */ /* 0x000fe20002800000 */
[----:B------:R-:W-:Y:S01]  /*a590*/  FFMA R0, R11, R30, R0 ;  /* 0x0000001e0b007223 */ /* 0x000fe20000000000 */
[----:B------:R-:W-:Y:S01]  /*a5a0*/  FSEL R12, -R13, -0.026868773624300956726, P3 ;  /* 0xbcdc1be70d0c7808 */ /* 0x000fe20001800100 */
[----:B------:R-:W-:Y:S01]  /*a5b0*/  FFMA R32, R35, R40, R32 ;  /* 0x0000002823207223 */ /* 0x000fe20000000020 */
[----:B------:R-:W-:Y:S02]  /*a5c0*/  FSEL R46, -R3, -0.00082130916416645050049, P5 ;  /* 0xba574d20032e7808 */ /* 0x000fe40002800100 */
[----:B------:R-:W-:Y:S01]  /*a5d0*/  FSEL R39, |R43|, R39, P5 ;  /* 0x000000272b277208 */ /* 0x000fe20002800200 */
[----:B------:R-:W-:Y:S01]  /*a5e0*/  FFMA R0, R11, R0, R12 ;  /* 0x000000000b007223 */ /* 0x000fe2000000000c */
[----:B------:R-:W-:-:S02]  /*a5f0*/  FSEL R30, -R13, -0.026868773624300956726, P4 ;  /* 0xbcdc1be70d1e7808 */ /* 0x000fc40002000100 */
[C---:B------:R-:W-:Y:S01]  /*a600*/  FSEL R12, R14.reuse, 0.11284004896879196167, P3 ;  /* 0x3de718af0e0c7808 */ /* 0x040fe20001800000 */
[----:B------:R-:W-:Y:S01]  /*a610*/  FFMA R44, R39, R44, R46 ;  /* 0x0000002c272c7223 */ /* 0x000fe2000000002e */
[----:B------:R-:W-:Y:S01]  /*a620*/  FSEL R40, R14, 0.11284004896879196167, P4 ;  /* 0x3de718af0e287808 */ /* 0x000fe20002000000 */
[----:B------:R-:W-:Y:S01]  /*a630*/  FFMA R32, R35, R32, R30 ;  /* 0x0000002023207223 */ /* 0x000fe2000000001e */
[----:B------:R-:W-:Y:S01]  /*a640*/  FSEL R30, R15, -0.37612664699554443359, P3 ;  /* 0xbec093ac0f1e7808 */ /* 0x000fe20001800000 */
[----:B------:R-:W-:Y:S01]  /*a650*/  FFMA R0, R11, R0, R12 ;  /* 0x000000000b007223 */ /* 0x000fe2000000000c */
[----:B------:R-:W-:Y:S01]  /*a660*/  FFMA R42, R39, R44, R42 ;  /* 0x0000002c272a7223 */ /* 0x000fe2000000002a */
[----:B------:R-:W-:Y:S01]  /*a670*/  FSEL R44, -R13, -0.026868773624300956726, P5 ;  /* 0xbcdc1be70d2c7808 */ /* 0x000fe20002800100 */
[----:B------:R-:W-:Y:S01]  /*a680*/  FFMA R32, R35, R32, R40 ;  /* 0x0000002023207223 */ /* 0x000fe20000000028 */
[----:B------:R-:W-:Y:S01]  /*a690*/  FFMA R0, R11, R0, R30 ;  /* 0x000000000b007223 */ /* 0x000fe2000000001e */
[----:B------:R-:W-:-:S02]  /*a6a0*/  FSEL R12, R20, 0.12837915122509002686, P3 ;  /* 0x3e0375d3140c7808 */ /* 0x000fc40001800000 */
        /* <DEDUP_REMOVED lines=13> */
[----:B------:R-:W-:Y:S01]  /*a780*/  FFMA R14, R39, R14, R32 ;  /* 0x0000000e270e7223 */ /* 0x000fe20000000020 */
[----:B------:R-:W-:Y:S01]  /*a790*/  FSEL R35, -|R43|, R43, P5 ;  /* 0x0000002b2b237208 */ /* 0x000fe20002800300 */
[----:B------:R-:W-:Y:S01]  /*a7a0*/  FFMA R13, R12, R3, R3 ;  /* 0x000000030c0d7223 */ /* 0x000fe20000000003 */
[----:B------:R-:W1:Y:S01]  /*a7b0*/  @P3 MUFU.EX2 R0, R11 ;  /* 0x0000000b00003308 */ /* 0x000e620000000800 */
[----:B------:R-:W-:-:S04]  /*a7c0*/  FFMA R14, R39, R14, R15 ;  /* 0x0000000e270e7223 */ /* 0x000fc8000000000f */
[----:B------:R-:W-:-:S03]  /*a7d0*/  FFMA R14, R14, R35, R35 ;  /* 0x000000230e0e7223 */ /* 0x000fc60000000023 */
[----:B------:R-:W2:Y:S08]  /*a7e0*/  @P4 MUFU.EX2 R3, R13 ;  /* 0x0000000d00034308 */ /* 0x000eb00000000800 */
[----:B------:R-:W3:Y:S01]  /*a7f0*/  @P5 MUFU.EX2 R12, R14 ;  /* 0x0000000e000c5308 */ /* 0x000ee20000000800 */
[----:B-1----:R-:W-:-:S05]  /*a800*/  @P3 FADD R0, -R0, 1 ;  /* 0x3f80000000003421 */ /* 0x002fca0000000100 */
[----:B------:R-:W-:Y:S01]  /*a810*/  @P3 LOP3.LUT R11, R0, 0x80000000, R41, 0xb8, !PT ;  /* 0x80000000000b3812 */ /* 0x000fe200078eb829 */
[----:B------:R-:W-:Y:S01]  /*a820*/  FMUL R0, R73, 0.5 ;  /* 0x3f00000049007820 */ /* 0x000fe20000400000 */
[----:B--2---:R-:W-:-:S03]  /*a830*/  @P4 FADD R3, -R3, 1 ;  /* 0x3f80000003034421 */ /* 0x004fc60000000100 */
[----:B------:R-:W-:Y:S01]  /*a840*/  FMUL R20, R5, R0 ;  /* 0x0000000005147220 */ /* 0x000fe20000400000 */
[----:B------:R-:W-:Y:S01]  /*a850*/  FMUL R0, R27, 0.5 ;  /* 0x3f0000001b007820 */ /* 0x000fe20000400000 */
[----:B------:R-:W-:Y:S01]  /*a860*/  FMUL R5, R87, 0.5 ;  /* 0x3f00000057057820 */ /* 0x000fe20000400000 */
[----:B------:R-:W-:Y:S01]  /*a870*/  @P4 LOP3.LUT R13, R3, 0x80000000, R48, 0xb8, !PT ;  /* 0x80000000030d4812 */ /* 0x000fe200078eb830 */
[----:B------:R-:W-:Y:S01]  /*a880*/  FMUL R3, R72, 0.5 ;  /* 0x3f00000048037820 */ /* 0x000fe20000400000 */
[----:B------:R-:W-:Y:S01]  /*a890*/  FMUL R26, R21, R0 ;  /* 0x00000000151a7220 */ /* 0x000fe20000400000 */
[----:B---3--:R-:W-:Y:S01]  /*a8a0*/  @P5 FADD R12, -R12, 1 ;  /* 0x3f8000000c0c5421 */ /* 0x008fe20000000100 */
[----:B------:R-:W-:Y:S01]  /*a8b0*/  FMUL R0, R82, 0.5 ;  /* 0x3f00000052007820 */ /* 0x000fe20000400000 */
[----:B------:R-:W-:Y:S01]  /*a8c0*/  FMUL R15, R4, R3 ;  /* 0x00000003040f7220 */ /* 0x000fe20000400000 */
[----:B------:R-:W-:Y:S01]  /*a8d0*/  FMUL R3, R76, 0.5 ;  /* 0x3f0000004c037820 */ /* 0x000fe20000400000 */
[----:B------:R-:W-:Y:S01]  /*a8e0*/  FMUL R4, R83, 0.5 ;  /* 0x3f00000053047820 */ /* 0x000fe20000400000 */
[----:B------:R-:W-:Y:S01]  /*a8f0*/  @P5 LOP3.LUT R14, R12, 0x80000000, R43, 0xb8, !PT ;  /* 0x800000000c0e5812 */ /* 0x000fe200078eb82b */
[----:B------:R-:W-:Y:S01]  /*a900*/  FMUL R12, R75, 0.5 ;  /* 0x3f0000004b0c7820 */ /* 0x000fe20000400000 */
[----:B------:R-:W-:Y:S01]  /*a910*/  FMUL R25, R25, R0 ;  /* 0x0000000019197220 */ /* 0x000fe20000400000 */
[----:B------:R-:W-:Y:S01]  /*a920*/  FMUL R0, R85, 0.5 ;  /* 0x3f00000055007820 */ /* 0x000fe20000400000 */
[----:B------:R-:W-:Y:S01]  /*a930*/  FADD R11, R11, 1 ;  /* 0x3f8000000b0b7421 */ /* 0x000fe20000000000 */
[----:B------:R-:W-:Y:S01]  /*a940*/  FMUL R7, R7, R12 ;  /* 0x0000000c07077220 */ /* 0x000fe20000400000 */
[----:B------:R-:W-:Y:S01]  /*a950*/  FMUL R12, R8, R3 ;  /* 0x00000003080c7220 */ /* 0x000fe20000400000 */
[----:B------:R-:W-:Y:S01]  /*a960*/  FMUL R3, R24, 0.5 ;  /* 0x3f00000018037820 */ /* 0x000fe20000400000 */
[----:B------:R-:W-:Y:S01]  /*a970*/  FMUL R24, R33, R4 ;  /* 0x0000000421187220 */ /* 0x000fe20000400000 */
[----:B------:R-:W-:Y:S01]  /*a980*/  FMUL R4, R86, 0.5 ;  /* 0x3f00000056047820 */ /* 0x000fe20000400000 */
[----:B------:R-:W-:Y:S01]  /*a990*/  FADD R13, R13, 1 ;  /* 0x3f8000000d0d7421 */ /* 0x000fe20000000000 */
[----:B------:R-:W-:Y:S01]  /*a9a0*/  FMUL R38, R38, R3 ;  /* 0x0000000326267220 */ /* 0x000fe20000400000 */
[----:B------:R-:W-:Y:S01]  /*a9b0*/  FMUL R3, R84, 0.5 ;  /* 0x3f00000054037820 */ /* 0x000fe20000400000 */
[----:B------:R-:W-:Y:S01]  /*a9c0*/  FADD R14, R14, 1 ;  /* 0x3f8000000e0e7421 */ /* 0x000fe20000000000 */
        /* <DEDUP_REMOVED lines=9> */
[----:B------:R-:W-:Y:S01]  /*aa60*/  F2FP.BF16.F32.PACK_AB R13, R24, R25 ;  /* 0x00000019180d723e */ /* 0x000fe200000010ff */
[----:B------:R1:W-:Y:S01]  /*aa70*/  STSM.16.M88.4 [R28+0x6200], R8 ;  /* 0x006200081c007844 */ /* 0x0003e20000000200 */
[----:B------:R-:W-:-:S02]  /*aa80*/  F2FP.BF16.F32.PACK_AB R14, R0, R3 ;  /* 0x00000003000e723e */ /* 0x000fc400000010ff */
[----:B------:R-:W-:-:S05]  /*aa90*/  F2FP.BF16.F32.PACK_AB R15, R5, R4 ;  /* 0x00000004050f723e */ /* 0x000fca00000010ff */
        /* <DEDUP_REMOVED lines=18> */
.L_x_91:
[----:B------:R-:W-:Y:S05]  /*abc0*/  BSYNC B0 ;  /* 0x0000000000007941 */ /* 0x000fea0003800000 */
.L_x_90:
[----:B------:R-:W-:Y:S06]  /*abd0*/  BAR.SYNC.DEFER_BLOCKING 0x1, 0x100 ;  /* 0x0044000000007b1d */ /* 0x000fec0000010000 */
[----:B------:R-:W-:Y:S04]  /*abe0*/  BSSY B0, `(.L_x_92) ;  /* 0x0000009000007945 */ /* 0x000fe80003800000 */
[----:B------:R-:W-:Y:S05]  /*abf0*/  @P0 BRA `(.L_x_93) ;  /* 0x00000000001c0947 */ /* 0x000fea0003800000 */
[----:B------:R-:W-:-:S13]  /*ac00*/  ISETP.NE.AND P0, PT, R115, 0x3, PT ;  /* 0x000000037300780c */ /* 0x000fda0003f05270 */
[----:B------:R-:W-:Y:S05]  /*ac10*/  @!P0 BRA `(.L_x_94) ;  /* 0x0000000000048947 */ /* 0x000fea0003800000 */
[----:B------:R-:W-:Y:S01]  /*ac20*/  BPT.TRAP 0x1 ;  /* 0x000000040000795c */ /* 0x000fe20000300000 */
.L_x_94:
[----:B------:R-:W-:-:S04]  /*ac30*/  ULEA UR4, UR42, UR51, 0x3 ;  /* 0x000000332a047291 */ /* 0x000fc8000f8e183f */
[----:B------:R-:W-:-:S04]  /*ac40*/  UIADD3 UR4, UR4, 0x80, URZ ;  /* 0x0000008004047890 */ /* 0x000fc8000fffe03f */
[----:B------:R-:W-:-:S09]  /*ac50*/  UPRMT UR4, UR50, 0x654, UR4 ;  /* 0x0000065432047896 */ /* 0x000fd20008000004 */
[----:B------:R-:W-:Y:S03]  /*ac60*/  SYNCS.ARRIVE.TRANS64.RED.A1T0 RZ, [UR4], RZ ;  /* 0x000000ffffff79a7 */ /* 0x000fe60008100404 */
.L_x_93:
[----:B------:R-:W-:Y:S05]  /*ac70*/  BSYNC B0 ;  /* 0x0000000000007941 */ /* 0x000fea0003800000 */
.L_x_92:
[----:B------:R-:W-:Y:S01]  /*ac80*/  IADD3 R16, P0, R16, UR38, RZ ;  /* 0x0000002610107c10 */ /* 0x000fe2000ff1e0ff */
[----:B------:R-:W-:Y:S01]  /*ac90*/  ULDC.64 UR4, c[0x0][0x8f8] ;  /* 0x00023e0000047ab9 */ /* 0x000fe20000000a00 */
[----:B------:R-:W-:Y:S01]  /*aca0*/  UIADD3 UR42, UR42, 0x1, URZ ;  /* 0x000000012a2a7890 */ /* 0x000fe2000fffe03f */
[----:B------:R-:W-:Y:S01]  /*acb0*/  PRMT R0, RZ, 0x7610, R0 ;  /* 0x00007610ff007816 */ /* 0x000fe20000000000 */
[----:B------:R-:W-:Y:S01]  /*acc0*/  UMOV UR47, 0xffffffff ;  /* 0xffffffff002f7882 */ /* 0x000fe20000000000 */
[----:B------:R-:W-:Y:S01]  /*acd0*/  IADD3.X R17, R17, UR37, RZ, P0, !PT ;  /* 0x0000002511117c10 */ /* 0x000fe200087fe4ff */
[----:B------:R-:W-:Y:S01]  /*ace0*/  UISETP.NE.AND UP0, UPT, UR42, 0x4, UPT ;  /* 0x000000042a00788c */ /* 0x000fe2000bf05270 */
[----:B------:R-:W-:Y:S01]  /*acf0*/  ISETP.GE.U32.AND P0, PT, R16, UR4, PT ;  /* 0x0000000410007c0c */ /* 0x000fe2000bf06070 */
[----:B------:R-:W-:Y:S02]  /*ad00*/  IMAD.MOV.U32 R23, RZ, RZ, -0x1 ;  /* 0xffffffffff177424 */ /* 0x000fe400078e00ff */
[----:B------:R-:W-:Y:S01]  /*ad10*/  USEL UR42, UR42, URZ, UP0 ;  /* 0x0000003f2a2a7287 */ /* 0x000fe20008000000 */
[----:B------:R-:W-:Y:S01]  /*ad20*/  ISETP.GE.U32.AND.EX P0, PT, R17, UR5, PT, P0 ;  /* 0x0000000511007c0c */ /* 0x000fe2000bf06100 */
[----:B------:R-:W-:-:S12]  /*ad30*/  IMAD.MOV.U32 R94, RZ, RZ, -0x1 ;  /* 0xffffffffff5e7424 */ /* 0x000fd800078e00ff */
[----:B------:R-:W-:Y:S05]  /*ad40*/  @P0 BRA `(.L_x_95) ;  /* 0x0000000400680947 */ /* 0x000fea0003800000 */
[----:B-1----:R-:W1:Y:S01]  /*ad50*/  S2R R12, SR_CTAID.X ;  /* 0x00000000000c7919 */ /* 0x002e620000002500 */
[----:B------:R-:W2:Y:S01]  /*ad60*/  LDC.64 R10, c[0x0][0x8d0] ;  /* 0x00023400ff0a7b82 */ /* 0x000ea20000000a00 */
[----:B------:R-:W-:Y:S01]  /*ad70*/  ULDC UR4, c[0x0][0x150] ;  /* 0x0000540000047ab9 */ /* 0x000fe20000000800 */
[----:B------:R-:W-:Y:S01]  /*ad80*/  IMAD.MOV.U32 R8, RZ, RZ, R16 ;  /* 0x000000ffff087224 */ /* 0x000fe200078e0010 */
[----:B------:R-:W3:Y:S01]  /*ad90*/  S2R R24, SR_CTAID.Y ;  /* 0x0000000000187919 */ /* 0x000ee20000002600 */
[----:B------:R-:W-:-:S04]  /*ada0*/  MOV R9, R17 ;  /* 0x0000001100097202 */ /* 0x000fc80000000f00 */
[----:B------:R-:W4:Y:S08]  /*adb0*/  LDC R25, c[0x0][0x144] ;  /* 0x00005100ff197b82 */ /* 0x000f300000000800 */
[----:B------:R-:W3:Y:S08]  /*adc0*/  LDC R0, c[0x0][0x8d8] ;  /* 0x00023600ff007b82 */ /* 0x000ef00000000800 */
[----:B------:R-:W3:Y:S01]  /*add0*/  LDC.64 R14, c[0x0][0x8c8] ;  /* 0x00023200ff0e7b82 */ /* 0x000ee20000000a00 */
[----:B--2---:R-:W-:-:S04]  /*ade0*/  ISETP.NE.U32.AND P0, PT, R10, RZ, PT ;  /* 0x000000ff0a00720c */ /* 0x004fc80003f05070 */
[----:B------:R-:W-:Y:S02]  /*adf0*/  ISETP.NE.AND.EX P0, PT, R11, RZ, PT, P0 ;  /* 0x000000ff0b00720c */ /* 0x000fe40003f05300 */
[----:B-1----:R-:W-:-:S05]  /*ae00*/  I2FP.F32.U32 R3, R12 ;  /* 0x0000000c00037245 */ /* 0x002fca0000201000 */
[----:B------:R-:W-:-:S04]  /*ae10*/  FMUL R3, R3, UR4 ;  /* 0x0000000403037c20 */ /* 0x000fc80008400000 */
[----:B------:R1:W2:Y:S02]  /*ae20*/  F2I.U32.TRUNC.NTZ R23, R3 ;  /* 0x0000000300177305 */ /* 0x0002a4000020f000 */
[----:B----4-:R-:W-:Y:S05]  /*ae30*/  @!P0 BRA `(.L_x_96) ;  /* 0x0000000000288947 */ /* 0x010fea0003800000 */
[----:B-1----:R-:W1:Y:S02]  /*ae40*/  LDC R3, c[0x0][0x8dc] ;  /* 0x00023700ff037b82 */ /* 0x002e640000000800 */
[----:B-1----:R-:W-:-:S05]  /*ae50*/  IADD3 R3, P0, R16, R3, RZ ;  /* 0x0000000310037210 */ /* 0x002fca0007f1e0ff */
        /* <DEDUP_REMOVED lines=8> */
.L_x_96:
[----:B------:R-:W4:Y:S01]  /*aee0*/  LDC.64 R20, c[0x0][0x8e8] ;  /* 0x00023a00ff147b82 */ /* 0x000f220000000a00 */
[-CC-:B---3--:R-:W-:Y:S01]  /*aef0*/  SHF.R.U64 R31, R8, R0.reuse, R9.reuse ;  /* 0x00000000081f7219 */ /* 0x188fe20000001209 */
[----:B------:R-:W-:Y:S01]  /*af00*/  ULDC UR4, c[0x0][0x154] ;  /* 0x0000550000047ab9 */ /* 0x000fe20000000800 */
[----:B------:R-:W-:Y:S01]  /*af10*/  SHF.R.U32.HI R0, RZ, R0, R9 ;  /* 0x00000000ff007219 */ /* 0x000fe20000011609 */
[----:B------:R-:W-:Y:S01]  /*af20*/  IMAD.MOV.U32 R7, RZ, RZ, 0x1 ;  /* 0x00000001ff077424 */ /* 0x000fe200078e00ff */
[----:B-1----:R-:W-:Y:S02]  /*af30*/  IADD3 R3, P0, RZ, -R31, RZ ;  /* 0x8000001fff037210 */ /* 0x002fe40007f1e0ff */
[----:B--2---:R-:W-:Y:S01]  /*af40*/  IADD3 R23, -R23, RZ, RZ ;  /* 0x000000ff17177210 */ /* 0x004fe20007ffe1ff */
[----:B------:R-:W1:Y:S02]  /*af50*/  LDC R6, c[0x0][0x8c0] ;  /* 0x00023000ff067b82 */ /* 0x000e640000000800 */
[----:B------:R-:W-:-:S02]  /*af60*/  IMAD.X R5, RZ, RZ, ~R0, P0 ;  /* 0x000000ffff057224 */ /* 0x000fc400000e0e00 */
[----:B------:R-:W-:Y:S02]  /*af70*/  IMAD R26, R25, R23, R12 ;  /* 0x00000017191a7224 */ /* 0x000fe400078e020c */
[-C--:B------:R-:W-:Y:S02]  /*af80*/  IMAD R0, R5, R14.reuse, RZ ;  /* 0x0000000e05007224 */ /* 0x080fe400078e02ff */
[----:B------:R-:W2:Y:S01]  /*af90*/  LDC R8, c[0x0][0x8b0] ;  /* 0x00022c00ff087b82 */ /* 0x000ea20000000800 */
[----:B------:R-:W-:-:S04]  /*afa0*/  IMAD.WIDE.U32 R4, R3, R14, R16 ;  /* 0x0000000e03047225 */ /* 0x000fc800078e0010 */
[----:B------:R-:W-:Y:S01]  /*afb0*/  IMAD R3, R3, R15, R0 ;  /* 0x0000000f03037224 */ /* 0x000fe200078e0200 */
[----:B------:R-:W-:Y:S02]  /*afc0*/  I2FP.F32.U32 R0, R24 ;  /* 0x0000001800007245 */ /* 0x000fe40000201000 */
[----:B------:R-:W3:Y:S01]  /*afd0*/  LDC R28, c[0x0][0x900] ;  /* 0x00024000ff1c7b82 */ /* 0x000ee20000000800 */
[----:B------:R-:W-:Y:S01]  /*afe0*/  IMAD.IADD R3, R5, 0x1, R3 ;  /* 0x0000000105037824 */ /* 0x000fe200078e0203 */
[----:B----4-:R-:W-:Y:S01]  /*aff0*/  ISETP.NE.U32.AND P0, PT, R20, RZ, PT ;  /* 0x000000ff1400720c */ /* 0x010fe20003f05070 */
[----:B------:R-:W-:Y:S01]  /*b000*/  FMUL R0, R0, UR4 ;  /* 0x0000000400007c20 */ /* 0x000fe20008400000 */
[----:B------:R-:W-:Y:S02]  /*b010*/  IMAD.MOV.U32 R5, RZ, RZ, -0x1 ;  /* 0xffffffffff057424 */ /* 0x000fe400078e00ff */
[----:B------:R-:W-:Y:S01]  /*b020*/  ISETP.NE.AND.EX P0, PT, R21, RZ, PT, P0 ;  /* 0x000000ff1500720c */ /* 0x000fe20003f05300 */
[----:B------:R4:W3:Y:S01]  /*b030*/  F2I.U32.TRUNC.NTZ R13, R0 ;  /* 0x00000000000d7305 */ /* 0x0008e2000020f000 */
[----:B------:R-:W4:Y:S01]  /*b040*/  LDC R15, c[0x0][0x148] ;  /* 0x00005200ff0f7b82 */ /* 0x000f220000000800 */
[----:B-1----:R-:W-:-:S02]  /*b050*/  SHF.R.U64 R12, R4, R6, R3 ;  /* 0x00000006040c7219 */ /* 0x002fc40000001203 */
[----:B------:R-:W-:-:S05]  /*b060*/  SHF.R.U32.HI R3, RZ, R6, R3 ;  /* 0x00000006ff037219 */ /* 0x000fca0000011603 */
[----:B------:R-:W1:Y:S01]  /*b070*/  LDC R25, c[0x0][0x8a8] ;  /* 0x00022a00ff197b82 */ /* 0x000e620000000800 */
[-CC-:B--2---:R-:W-:Y:S02]  /*b080*/  SHF.R.U64 R10, R12, R8.reuse, R3.reuse ;  /* 0x000000080c0a7219 */ /* 0x184fe40000001203 */
[----:B------:R-:W-:-:S05]  /*b090*/  SHF.R.U32.HI R3, RZ, R8, R3 ;  /* 0x00000008ff037219 */ /* 0x000fca0000011603 */
[----:B------:R-:W2:Y:S01]  /*b0a0*/  LDC R27, c[0x0][0x8f0] ;  /* 0x00023c00ff1b7b82 */ /* 0x000ea20000000800 */
[-C--:B---3--:R-:W-:Y:S02]  /*b0b0*/  SHF.L.U32 R4, R5, R28.reuse, RZ ;  /* 0x0000001c05047219 */ /* 0x088fe400000006ff */
[-CC-:B------:R-:W-:Y:S02]  /*b0c0*/  SHF.R.U64 R14, R10, R28.reuse, R3.reuse ;  /* 0x0000001c0a0e7219 */ /* 0x180fe40000001203 */
[----:B------:R-:W-:Y:S02]  /*b0d0*/  SHF.R.U32.HI R5, RZ, R28, R3 ;  /* 0x0000001cff057219 */ /* 0x000fe40000011603 */
[----:B------:R-:W-:Y:S01]  /*b0e0*/  LOP3.LUT R23, RZ, R4, RZ, 0x33, !PT ;  /* 0x00000004ff177212 */ /* 0x000fe200078e33ff */
[----:B------:R-:W3:Y:S01]  /*b0f0*/  LDC R29, c[0x0][0x8e0] ;  /* 0x00023800ff1d7b82 */ /* 0x000ee20000000800 */
[----:B------:R-:W-:Y:S01]  /*b100*/  SHF.L.U32 R28, R7, R28, RZ ;  /* 0x0000001c071c7219 */ /* 0x000fe200000006ff */
[----:B------:R-:W-:-:S06]  /*b110*/  IMAD.MOV.U32 R4, RZ, RZ, R14 ;  /* 0x000000ffff047224 */ /* 0x000fcc00078e000e */
[----:B------:R-:W1:Y:S01]  /*b120*/  LDC R30, c[0x0][0x8b8] ;  /* 0x00022e00ff1e7b82 */ /* 0x000e620000000800 */
[----:B------:R-:W-:Y:S05]  /*b130*/  @!P0 BRA `(.L_x_97) ;  /* 0x0000000000288947 */ /* 0x000fea0003800000 */
[----:B------:R-:W5:Y:S02]  /*b140*/  LDC R3, c[0x0][0x8f4] ;  /* 0x00023d00ff037b82 */ /* 0x000f640000000800 */
[----:B-----5:R-:W-:-:S04]  /*b150*/  IADD3 R3, P0, R14, R3, RZ ;  /* 0x000000030e037210 */ /* 0x020fc80007f1e0ff */
[----:B------:R-:W-:-:S05]  /*b160*/  IADD3.X R11, RZ, R5, RZ, P0, !PT ;  /* 0x00000005ff0b7210 */ /* 0x000fca00007fe4ff */
[----:B------:R-:W-:-:S04]  /*b170*/  IMAD.WIDE.U32 R4, R11, R20, RZ ;  /* 0x000000140b047225 */ /* 0x000fc800078e00ff */
[----:B------:R-:W-:-:S04]  /*b180*/  IMAD.WIDE.U32 R6, P0, R3, R21, R4 ;  /* 0x0000001503067225 */ /* 0x000fc80007800004 */
[----:B------:R-:W-:-:S04]  /*b190*/  IMAD.WIDE.U32 R4, R3, R20, RZ ;  /* 0x0000001403047225 */ /* 0x000fc800078e00ff */
[----:B------:R-:W-:Y:S01]  /*b1a0*/  IMAD.X R9, RZ, RZ, RZ, P0 ;  /* 0x000000ffff097224 */ /* 0x000fe200000e06ff */
[----:B------:R-:W-:Y:S01]  /*b1b0*/  IADD3 RZ, P0, R5, R6, RZ ;  /* 0x0000000605ff7210 */ /* 0x000fe20007f1e0ff */
[----:B------:R-:W-:-:S04]  /*b1c0*/  IMAD.MOV.U32 R8, RZ, RZ, R7 ;  /* 0x000000ffff087224 */ /* 0x000fc800078e0007 */
[----:B------:R-:W-:-:S08]  /*b1d0*/  IMAD.WIDE.U32.X R4, R11, R21, R8, P0 ;  /* 0x000000150b047225 */ /* 0x000fd000000e0408 */
.L_x_97:
[----:B------:R-:W-:Y:S01]  /*b1e0*/  ISETP.NE.AND P0, PT, R2, 0x1, PT ;  /* 0x000000010200780c */ /* 0x000fe20003f05270 */
[----:B------:R-:W-:Y:S01]  /*b1f0*/  IMAD.MOV R13, RZ, RZ, -R13 ;  /* 0x000000ffff0d7224 */ /* 0x000fe200078e0a0d */
[----:B--2-4-:R-:W-:Y:S01]  /*b200*/  SHF.R.U64 R0, R4, R27, R5 ;  /* 0x0000001b04007219 */ /* 0x014fe20000001205 */
[----:B-1----:R-:W-:Y:S01]  /*b210*/  VIADD R5, R25, 0xffffffff ;  /* 0xffffffff19057836 */ /* 0x002fe20000000000 */
[----:B------:R-:W-:Y:S02]  /*b220*/  LOP3.LUT R23, R10, R23, RZ, 0xc0, !PT ;  /* 0x000000170a177212 */ /* 0x000fe400078ec0ff */
[----:B------:R-:W-:Y:S02]  /*b230*/  IADD3 R3, -R0, RZ, RZ ;  /* 0x000000ff00037210 */ /* 0x000fe40007ffe1ff */
[----:B------:R-:W-:Y:S01]  /*b240*/  LOP3.LUT R5, R12, R5, RZ, 0xc0, !PT ;  /* 0x000000050c057212 */ /* 0x000fe200078ec0ff */
[----:B------:R-:W-:Y:S01]  /*b250*/  IMAD R23, R28, R0, R23 ;  /* 0x000000001c177224 */ /* 0x000fe200078e0217 */
[----:B------:R-:W-:Y:S01]  /*b260*/  R2UR UR47, R31 ;  /* 0x000000001f2f72ca */ /* 0x000fe200000e0000 */
[----:B---3--:R-:W-:-:S02]  /*b270*/  IMAD R0, R3, R29, R14 ;  /* 0x0000001d03007224 */ /* 0x008fc400078e020e */
[----:B------:R-:W-:Y:S02]  /*b280*/  @P0 IMAD R26, R15, R13, R24 ;  /* 0x0000000d0f1a0224 */ /* 0x000fe400078e0218 */
[----:B------:R-:W-:Y:S02]  /*b290*/  IMAD R0, R0, R25, R5 ;  /* 0x0000001900007224 */ /* 0x000fe400078e0205 */
[----:B------:R-:W-:Y:S02]  /*b2a0*/  IMAD R23, R23, R30, R26 ;  /* 0x0000001e17177224 */ /* 0x000fe400078e021a */
[----:B------:R-:W-:-:S03]  /*b2b0*/  IMAD.MOV.U32 R3, RZ, RZ, 0x1 ;  /* 0x00000001ff037424 */ /* 0x000fc600078e00ff */
[----:B------:R-:W-:Y:S02]  /*b2c0*/  SEL R94, R0, R23, !P0 ;  /* 0x00000017005e7207 */ /* 0x000fe40004000000 */
[----:B------:R-:W-:Y:S02]  /*b2d0*/  SEL R23, R23, R0, !P0 ;  /* 0x0000000017177207 */ /* 0x000fe40004000000 */
[----:B------:R-:W-:-:S07]  /*b2e0*/  PRMT R0, R3, 0x7610, R0 ;  /* 0x0000761003007816 */ /* 0x000fce0000000000 */
.L_x_95:
[----:B------:R-:W-:Y:S01]  /*b2f0*/  LOP3.LUT P0, RZ, R0, 0xff, RZ, 0xc0, !PT ;  /* 0x000000ff00ff7812 */ /* 0x000fe2000780c0ff */
[----:B------:R-:W-:Y:S02]  /*b300*/  UIMAD.WIDE.U32 UR4, UR54, -0x55555555, URZ ;  /* 0xaaaaaaab360478a5 */ /* 0x000fe4000f8e003f */
[----:B------:R-:W-:Y:S02]  /*b310*/  UIADD3 UR43, UR43, 0x4, URZ ;  /* 0x000000042b2b7890 */ /* 0x000fe4000fffe03f */
[----:B------:R-:W-:-:S04]  /*b320*/  USHF.R.U32.HI UR4, URZ, 0x2, UR5 ;  /* 0x000000023f047899 */ /* 0x000fc80008011605 */
[----:B------:R-:W-:-:S04]  /*b330*/  UIMAD UR44, UR4, -0x6, UR54 ;  /* 0xfffffffa042c78a4 */ /* 0x000fc8000f8e0236 */
[----:B------:R-:W-:Y:S08]  /*b340*/  @P0 BRA `(.L_x_98) ;  /* 0xffffff6000f80947 */ /* 0x000ff0000383ffff */
[----:B------:R-:W-:-:S13]  /*b350*/  PLOP3.LUT P0, PT, PT, PT, PT, 0x8, 0x0 ;  /* 0x000000000000781c */ /* 0x000fda0003f0e170 */
.L_x_22:
[----:B------:R-:W-:Y:S05]  /*b360*/  @P0 BRA `(.L_x_14) ;  /* 0x0000002800c80947 */ /* 0x000fea0003800000 */
[----:B------:R-:W-:Y:S01]  /*b370*/  ULDC.64 UR6, c[0x0][0x588] ;  /* 0x0001620000067ab9 */ /* 0x000fe20000000a00 */
[----:B------:R-:W-:Y:S01]  /*b380*/  ISETP.NE.AND.EX P1, PT, R119, RZ, PT, P1 ;  /* 0x000000ff7700720c */ /* 0x000fe20003f25310 */
[----:B------:R-:W-:-:S04]  /*b390*/  DEPBAR.LE SB0, 0x0 ;  /* 0x000080000000791a */ /* 0x000fc80000000000 */
[----:B------:R-:W-:Y:S01]  /*b3a0*/  ISETP.NE.U32.AND P0, PT, RZ, UR6, PT ;  /* 0x00000006ff007c0c */ /* 0x000fe2000bf05070 */
[----:B------:R-:W-:Y:S03]  /*b3b0*/  BSSY B0, `(.L_x_99) ;  /* 0x0000014000007945 */ /* 0x000fe60003800000 */
[----:B------:R-:W-:-:S13]  /*b3c0*/  ISETP.NE.AND.EX P0, PT, RZ, UR7, PT, P0 ;  /* 0x00000007ff007c0c */ /* 0x000fda000bf05300 */
[----:B------:R-:W-:Y:S05]  /*b3d0*/  @P0 BRA P1, `(.L_x_100) ;  /* 0x0000000000440947 */ /* 0x000fea0000800000 */
[----:B------:R-:W-:-:S04]  /*b3e0*/  ISETP.NE.U32.AND P0, PT, R118, RZ, PT ;  /* 0x000000ff7600720c */ /* 0x000fc80003f05070 */
[----:B------:R-:W-:-:S13]  /*b3f0*/  ISETP.NE.AND.EX P0, PT, R119, RZ, PT, P0 ;  /* 0x000000ff7700720c */ /* 0x000fda0003f05300 */
[----:B------:R-:W-:Y:S05]  /*b400*/  @!P0 BRA `(.L_x_101) ;  /* 0x00000000002c8947 */ /* 0x000fea0003800000 */
[----:B------:R-:W-:-:S13]  /*b410*/  LOP3.LUT P0, RZ, R90, 0xff, RZ, 0xc0, !PT ;  /* 0x000000ff5aff7812 */ /* 0x000fda000780c0ff */
[----:B------:R-:W-:Y:S05]  /*b420*/  @!P0 BRA `(.L_x_102) ;  /* 0x0000000000108947 */ /* 0x000fea0003800000 */
[----:B-----5:R-:W-:-:S13]  /*b430*/  FSETP.NEU.AND P0, PT, R91, RZ, PT ;  /* 0x000000ff5b00720b */ /* 0x020fda0003f0d000 */
[----:B------:R-:W-:Y:S05]  /*b440*/  @!P0 BREAK B0 ;  /* 0x0000000000008942 */ /* 0x000fea0003800000 */
[----:B------:R-:W-:Y:S05]  /*b450*/  @P0 BRA `(.L_x_100) ;  /* 0x0000000000240947 */ /* 0x000fea0003800000 */
[----:B------:R-:W-:Y:S05]  /*b460*/  BRA `(.L_x_14) ;  /* 0x0000002800887947 */ /* 0x000fea0003800000 */
.L_x_102:
[----:B------:R-:W-:-:S04]  /*b470*/  ISETP.NE.U32.AND P0, PT, RZ, UR6, PT ;  /* 0x00000006ff007c0c */ /* 0x000fc8000bf05070 */
[----:B------:R-:W-:-:S13]  /*b480*/  ISETP.NE.AND.EX P0, PT, RZ, UR7, PT, P0 ;  /* 0x00000007ff007c0c */ /* 0x000fda000bf05300 */
[----:B------:R-:W-:Y:S05]  /*b490*/  @!P0 BREAK B0 ;  /* 0x0000000000008942 */ /* 0x000fea0003800000 */
[----:B------:R-:W-:Y:S05]  /*b4a0*/  @P0 BRA `(.L_x_100) ;  /* 0x0000000000100947 */ /* 0x000fea0003800000 */
[----:B------:R-:W-:Y:S05]  /*b4b0*/  BRA `(.L_x_14) ;  /* 0x0000002800747947 */ /* 0x000fea0003800000 */
.L_x_101:
[----:B-----5:R-:W-:-:S13]  /*b4c0*/  FSETP.NEU.AND P0, PT, R91, RZ, PT ;  /* 0x000000ff5b00720b */ /* 0x020fda0003f0d000 */
[----:B------:R-:W-:Y:S05]  /*b4d0*/  @!P0 BREAK B0 ;  /* 0x0000000000008942 */ /* 0x000fea0003800000 */
[----:B------:R-:W-:Y:S05]  /*b4e0*/  @!P0 BRA `(.L_x_14) ;  /* 0x0000002800688947 */ /* 0x000fea0003800000 */
.L_x_100:
[----:B-1----:R-:W-:Y:S05]  /*b4f0*/  BSYNC B0 ;  /* 0x0000000000007941 */ /* 0x002fea0003800000 */
.L_x_99:
[----:B------:R-:W-:-:S04]  /*b500*/  LOP3.LUT R19, R19, 0x1, RZ, 0xfc, !PT ;  /* 0x0000000113137812 */ /* 0x000fc800078efcff */
[----:B------:R-:W-:-:S13]  /*b510*/  ISETP.NE.AND P0, PT, R19, 0x3, PT ;  /* 0x000000031300780c */ /* 0x000fda0003f05270 */
[----:B------:R-:W-:Y:S05]  /*b520*/  @!P0 BRA `(.L_x_103) ;  /* 0x0000000000048947 */ /* 0x000fea0003800000 */
[----:B------:R-:W-:Y:S01]  /*b530*/  BPT.TRAP 0x1 ;  /* 0x000000040000795c */ /* 0x000fe20000300000 */
.L_x_103:
[----:B------:R-:W1:Y:S01]  /*b540*/  S2UR UR5, SR_CgaCtaId ;  /* 0x00000000000579c3 */ /* 0x000e620000008800 */
[----:B------:R-:W-:Y:S02]  /*b550*/  UMOV UR4, 0x400 ;  /* 0x0000040000047882 */ /* 0x000fe40000000000 */
[----:B-1----:R-:W-:-:S04]  /*b560*/  ULEA UR4, UR5, UR4, 0x18 ;  /* 0x0000000405047291 */ /* 0x002fc8000f8ec03f */
[----:B------:R-:W-:-:S04]  /*b570*/  ULEA UR4, UR42, UR4, 0x3 ;  /* 0x000000042a047291 */ /* 0x000fc8000f8e183f */
[----:B------:R-:W-:-:S04]  /*b580*/  UIADD3 UR4, UR4, 0x80, URZ ;  /* 0x0000008004047890 */ /* 0x000fc8000fffe03f */
[----:B------:R-:W-:-:S09]  /*b590*/  UPRMT UR4, UR5, 0x654, UR4 ;  /* 0x0000065405047896 */ /* 0x000fd20008000004 */
[----:B------:R-:W-:Y:S01]  /*b5a0*/  SYNCS.ARRIVE.TRANS64.RED.A1T0 RZ, [UR4], RZ ;  /* 0x000000ffffff79a7 */ /* 0x000fe20008100404 */
[----:B------:R-:W-:Y:S05]  /*b5b0*/  BRA `(.L_x_14) ;  /* 0x0000002800347947 */ /* 0x000fea0003800000 */
.L_x_13:
[----:B------:R-:W-:Y:S01]  /*b5c0*/  ULDC.64 UR4, c[0x0][0x8f8] ;  /* 0x00023e0000047ab9 */ /* 0x000fe20000000a00 */
[----:B------:R-:W-:Y:S01]  /*b5d0*/  PRMT R8, RZ, 0x7610, R8 ;  /* 0x00007610ff087816 */ /* 0x000fe20000000008 */
[----:B------:R-:W-:Y:S01]  /*b5e0*/  IMAD.MOV.U32 R21, RZ, RZ, -0x1 ;  /* 0xffffffffff157424 */ /* 0x000fe200078e00ff */
[----:B------:R-:W-:Y:S01]  /*b5f0*/  ISETP.GE.U32.AND P1, PT, R16, UR4, PT ;  /* 0x0000000410007c0c */ /* 0x000fe2000bf26070 */
[----:B------:R-:W-:Y:S02]  /*b600*/  IMAD.MOV.U32 R20, RZ, RZ, -0x1 ;  /* 0xffffffffff147424 */ /* 0x000fe400078e00ff */
[----:B------:R-:W-:Y:S01]  /*b610*/  IMAD.MOV.U32 R13, RZ, RZ, -0x1 ;  /* 0xffffffffff0d7424 */ /* 0x000fe200078e00ff */
[----:B------:R-:W-:-:S13]  /*b620*/  ISETP.GE.U32.AND.EX P1, PT, R17, UR5, PT, P1 ;  /* 0x0000000511007c0c */ /* 0x000fda000bf26110 */
[----:B------:R-:W-:Y:S05]  /*b630*/  @P1 BRA `(.L_x_104) ;  /* 0x0000000400281947 */ /* 0x000fea0003800000 */
[----:B------:R-:W2:Y:S01]  /*b640*/  LDC.64 R20, c[0x0][0x8d0] ;  /* 0x00023400ff147b82 */ /* 0x000ea20000000a00 */
[----:B------:R-:W-:Y:S01]  /*b650*/  MOV R14, R16 ;  /* 0x00000010000e7202 */ /* 0x000fe20000000f00 */
[----:B------:R-:W-:-:S06]  /*b660*/  IMAD.MOV.U32 R15, RZ, RZ, R17 ;  /* 0x000000ffff0f7224 */ /* 0x000fcc00078e0011 */
        /* <DEDUP_REMOVED lines=15> */
.L_x_105:
        /* <DEDUP_REMOVED lines=10> */
[----:B------:R-:W-:-:S03]  /*b800*/  IMAD R13, R13, R27, R8 ;  /* 0x0000001b0d0d7224 */ /* 0x000fc600078e0208 */
[----:B------:R-:W5:Y:S01]  /*b810*/  LDC R29, c[0x0][0x900] ;  /* 0x00024000ff1d7b82 */ /* 0x000f620000000800 */
[----:B------:R-:W-:Y:S01]  /*b820*/  IMAD.IADD R11, R11, 0x1, R13 ;  /* 0x000000010b0b7824 */ /* 0x000fe200078e020d */
[----:B--2---:R-:W-:-:S04]  /*b830*/  ISETP.NE.U32.AND P1, PT, R30, RZ, PT ;  /* 0x000000ff1e00720c */ /* 0x004fc80003f25070 */
[----:B------:R-:W-:Y:S02]  /*b840*/  ISETP.NE.AND.EX P1, PT, R31, RZ, PT, P1 ;  /* 0x000000ff1f00720c */ /* 0x000fe40003f25310 */
[----:B------:R-:W2:Y:S01]  /*b850*/  LDC R26, c[0x0][0x8a8] ;  /* 0x00022a00ff1a7b82 */ /* 0x000ea20000000800 */
[-CC-:B---3--:R-:W-:Y:S01]  /*b860*/  SHF.R.U64 R20, R10, R12.reuse, R11.reuse ;  /* 0x0000000c0a147219 */ /* 0x188fe2000000120b */
[----:B------:R-:W-:Y:S01]  /*b870*/  IMAD.MOV.U32 R10, RZ, RZ, -0x1 ;  /* 0xffffffffff0a7424 */ /* 0x000fe200078e00ff */
[----:B------:R-:W-:-:S05]  /*b880*/  SHF.R.U32.HI R11, RZ, R12, R11 ;  /* 0x0000000cff0b7219 */ /* 0x000fca000001160b */
[----:B------:R-:W3:Y:S01]  /*b890*/  LDC R28, c[0x0][0x8f0] ;  /* 0x00023c00ff1c7b82 */ /* 0x000ee20000000800 */
[-CC-:B----4-:R-:W-:Y:S02]  /*b8a0*/  SHF.R.U64 R25, R20, R14.reuse, R11.reuse ;  /* 0x0000000e14197219 */ /* 0x190fe4000000120b */
[----:B------:R-:W-:-:S05]  /*b8b0*/  SHF.R.U32.HI R8, RZ, R14, R11 ;  /* 0x0000000eff087219 */ /* 0x000fca000001160b */
[----:B------:R-:W4:Y:S01]  /*b8c0*/  LDC R32, c[0x0][0x8e0] ;  /* 0x00023800ff207b82 */ /* 0x000f220000000800 */
[-C--:B-----5:R-:W-:Y:S02]  /*b8d0*/  SHF.L.U32 R10, R10, R29.reuse, RZ ;  /* 0x0000001d0a0a7219 */ /* 0x0a0fe400000006ff */
[-CC-:B------:R-:W-:Y:S02]  /*b8e0*/  SHF.R.U64 R27, R25, R29.reuse, R8.reuse ;  /* 0x0000001d191b7219 */ /* 0x180fe40000001208 */
[----:B------:R-:W-:Y:S02]  /*b8f0*/  LOP3.LUT R36, RZ, R10, RZ, 0x33, !PT ;  /* 0x0000000aff247212 */ /* 0x000fe400078e33ff */
[----:B------:R-:W-:Y:S01]  /*b900*/  SHF.R.U32.HI R11, RZ, R29, R8 ;  /* 0x0000001dff0b7219 */ /* 0x000fe20000011608 */
[----:B------:R-:W1:Y:S01]  /*b910*/  LDC R33, c[0x0][0x8b8] ;  /* 0x00022e00ff217b82 */ /* 0x000e620000000800 */
[----:B------:R-:W-:Y:S01]  /*b920*/  IMAD.MOV.U32 R10, RZ, RZ, R27 ;  /* 0x000000ffff0a7224 */ /* 0x000fe200078e001b */
[----:B------:R-:W-:Y:S06]  /*b930*/  @!P1 BRA `(.L_x_106) ;  /* 0x0000000000289947 */ /* 0x000fec0003800000 */
        /* <DEDUP_REMOVED lines=10> */
.L_x_106:
[----:B------:R-:W-:Y:S01]  /*b9e0*/  ISETP.NE.AND P1, PT, R2, 0x1, PT ;  /* 0x000000010200780c */ /* 0x000fe20003f25270 */
[----:B------:R-:W-:Y:S01]  /*b9f0*/  IMAD.MOV.U32 R13, RZ, RZ, R23 ;  /* 0x000000ffff0d7224 */ /* 0x000fe200078e0017 */
[----:B---3--:R-:W-:Y:S01]  /*ba00*/  SHF.R.U64 R8, R10, R28, R11 ;  /* 0x0000001c0a087219 */ /* 0x008fe2000000120b */
[----:B--2---:R-:W-:Y:S01]  /*ba10*/  VIADD R11, R26, 0xffffffff ;  /* 0xffffffff1a0b7836 */ /* 0x004fe20000000000 */
[----:B------:R-:W-:Y:S02]  /*ba20*/  SHF.L.U32 R34, R34, R29, RZ ;  /* 0x0000001d22227219 */ /* 0x000fe400000006ff */
[----:B------:R-:W-:Y:S01]  /*ba30*/  LOP3.LUT R7, R25, R36, RZ, 0xc0, !PT ;  /* 0x0000002419077212 */ /* 0x000fe200078ec0ff */
[----:B------:R-:W-:-:S04]  /*ba40*/  IMAD.MOV R10, RZ, RZ, -R8 ;  /* 0x000000ffff0a7224 */ /* 0x000fc800078e0a08 */
[----:B------:R-:W-:Y:S01]  /*ba50*/  IMAD R8, R34, R8, R7 ;  /* 0x0000000822087224 */ /* 0x000fe200078e0207 */
[----:B------:R-:W-:Y:S01]  /*ba60*/  LOP3.LUT R7, R20, R11, RZ, 0xc0, !PT ;  /* 0x0000000b14077212 */ /* 0x000fe200078ec0ff */
[----:B------:R-:W-:Y:S02]  /*ba70*/  @P1 IMAD R3, R9, R24, R6 ;  /* 0x0000001809031224 */ /* 0x000fe400078e0206 */
[----:B----4-:R-:W-:Y:S02]  /*ba80*/  IMAD R6, R10, R32, R27 ;  /* 0x000000200a067224 */ /* 0x010fe400078e021b */
[----:B-1----:R-:W-:Y:S01]  /*ba90*/  IMAD R3, R8, R33, R3 ;  /* 0x0000002108037224 */ /* 0x002fe200078e0203 */
[----:B------:R-:W-:Y:S01]  /*baa0*/  MOV R8, 0x1 ;  /* 0x0000000100087802 */ /* 0x000fe20000000f00 */
[----:B------:R-:W-:-:S05]  /*bab0*/  IMAD R6, R6, R26, R7 ;  /* 0x0000001a06067224 */ /* 0x000fca00078e0207 */
[----:B------:R-:W-:Y:S02]  /*bac0*/  SEL R20, R6, R3, !P1 ;  /* 0x0000000306147207 */ /* 0x000fe40004800000 */
[----:B------:R-:W-:-:S07]  /*bad0*/  SEL R21, R3, R6, !P1 ;  /* 0x0000000603157207 */ /* 0x000fce0004800000 */
.L_x_104:
[----:B------:R-:W-:-:S08]  /*bae0*/  NOP ;  /* 0x0000000000007918 */ /* 0x000fd00000000000 */
[----:B------:R-:W2:-:S00]  /*baf0*/  USETMAXREG.DEALLOC.CTAPOOL 0x28 ;  /* 0x00000028000079c8 */ /* 0x000e8000080e0500 */
[----:B--2---:R-:W-:-:S13]  /*bb00*/  ISETP.NE.AND P1, PT, R0, 0x1, PT ;  /* 0x000000010000780c */ /* 0x004fda0003f25270 */
[----:B------:R-:W-:Y:S05]  /*bb10*/  @!P1 BRA `(.L_x_14) ;  /* 0x0000002000dc9947 */ /* 0x000fea0003800000 */
[----:B------:R-:W-:Y:S05]  /*bb20*/  @!P4 BRA `(.L_x_107) ;  /* 0x0000001000acc947 */ /* 0x000fea0003800000 */
[----:B------:R-:W-:-:S13]  /*bb30*/  ISETP.NE.OR P0, PT, R0, 0x2, P0 ;  /* 0x000000020000780c */ /* 0x000fda0000705670 */
[----:B------:R-:W-:Y:S05]  /*bb40*/  @P0 BRA `(.L_x_14) ;  /* 0x0000002000d00947 */ /* 0x000fea0003800000 */
[----:B------:R-:W-:-:S13]  /*bb50*/  LOP3.LUT P1, RZ, R8, 0xff, RZ, 0xc0, !PT ;  /* 0x000000ff08ff7812 */ /* 0x000fda000782c0ff */
[----:B------:R-:W-:Y:S05]  /*bb60*/  @!P1 BRA `(.L_x_108) ;  /* 0x0000000000189947 */ /* 0x000fea0003800000 */
[----:B------:R-:W-:Y:S01]  /*bb70*/  UMOV UR4, 0x400 ;  /* 0x0000040000047882 */ /* 0x000fe20000000000 */
[----:B------:R-:W-:Y:S01]  /*bb80*/  IMAD.MOV.U32 R0, RZ, RZ, RZ ;  /* 0x000000ffff007224 */ /* 0x000fe200078e00ff */
[----:B-1----:R-:W-:-:S04]  /*bb90*/  ULEA UR4, UR36, UR4, 0x18 ;  /* 0x0000000424047291 */ /* 0x002fc8000f8ec03f */
[----:B------:R-:W-:-:S05]  /*bba0*/  SHF.L.U32 R0, R0, 0x1f, RZ ;  /* 0x0000001f00007819 */ /* 0x000fca00000006ff */
[----:B------:R-:W1:Y:S02]  /*bbb0*/  SYNCS.PHASECHK.TRANS64.TRYWAIT P0, [UR4+0xa8], R0 ;  /* 0x0000a800ff0075a7 */ /* 0x000e640008000144 */
[----:B-1----:R-:W-:Y:S05]  /*bbc0*/  @!P0 BRA `(.L_x_109) ;  /* 0x0000002400388947 */ /* 0x002fea0003800000 */
.L_x_108:
[----:B-1----:R-:W-:Y:S01]  /*bbd0*/  PRMT R0, RZ, 0x7610, R0 ;  /* 0x00007610ff007816 */ /* 0x002fe20000000000 */
[----:B------:R-:W-:Y:S06]  /*bbe0*/  @P3 BRA `(.L_x_110) ;  /* 0x0000000000243947 */ /* 0x000fec0003800000 */
[----:B------:R-:W-:Y:S02]  /*bbf0*/  ULDC.64 UR4, c[0x0][0x588] ;  /* 0x0001620000047ab9 */ /* 0x000fe40000000a00 */
[----:B------:R-:W-:-:S04]  /*bc00*/  ISETP.NE.U32.AND P0, PT, RZ, UR4, PT ;  /* 0x00000004ff007c0c */ /* 0x000fc8000bf05070 */
[----:B------:R-:W-:-:S13]  /*bc10*/  ISETP.NE.AND.EX P0, PT, RZ, UR5, PT, P0 ;  /* 0x00000005ff007c0c */ /* 0x000fda000bf05300 */
[----:B------:R-:W-:Y:S05]  /*bc20*/  @!P0 BRA `(.L_x_111) ;  /* 0x00000000000c8947 */ /* 0x000fea0003800000 */
[----:B------:R2:W5:Y:S01]  /*bc30*/  LDG.E R3, desc[UR40][R4.64] ;  /* 0x0000002804037981 */ /* 0x000562000c1e1900 */
[----:B------:R-:W-:Y:S01]  /*bc40*/  IMAD.MOV.U32 R0, RZ, RZ, 0x1 ;  /* 0x00000001ff007424 */ /* 0x000fe200078e00ff */
[----:B------:R-:W-:Y:S06]  /*bc50*/  BRA `(.L_x_110) ;  /* 0x0000000000087947 */ /* 0x000fec0003800000 */
.L_x_111:
[----:B------:R-:W1:Y:S01]  /*bc60*/  LDC R3, c[0x0][0x580] ;  /* 0x00016000ff037b82 */ /* 0x000e620000000800 */
[----:B------:R-:W-:-:S07]  /*bc70*/  IMAD.MOV.U32 R0, RZ, RZ, 0x1 ;  /* 0x00000001ff007424 */ /* 0x000fce00078e00ff */
.L_x_110:
[----:B------:R-:W-:Y:S01]  /*bc80*/  MOV R8, 0x1 ;  /* 0x0000000100087802 */ /* 0x000fe20000000f00 */
[----:B------:R-:W-:Y:S06]  /*bc90*/  @!P1 BRA `(.L_x_112) ;  /* 0x0000000c00e09947 */ /* 0x000fec0003800000 */
[----:B------:R-:W3:Y:S01]  /*bca0*/  LDC R9, c[0x0][0x900] ;  /* 0x00024000ff097b82 */ /* 0x000ee20000000800 */
[----:B--2---:R-:W-:Y:S01]  /*bcb0*/  IMAD.MOV.U32 R4, RZ, RZ, -0x1 ;  /* 0xffffffffff047424 */ /* 0x004fe200078e00ff */
[----:B------:R-:W-:Y:S01]  /*bcc0*/  LOP3.LUT R10, R19, 0x2, RZ, 0xfc, !PT ;  /* 0x00000002130a7812 */ /* 0x000fe200078efcff */
[----:B------:R-:W-:Y:S01]  /*bcd0*/  IMAD.MOV.U32 R6, RZ, RZ, 0x1 ;  /* 0x00000001ff067424 */ /* 0x000fe200078e00ff */
[----:B------:R-:W-:Y:S01]  /*bce0*/  ULDC.64 UR6, c[0x0][0x198] ;  /* 0x0000660000067ab9 */ /* 0x000fe20000000a00 */
[----:B------:R-:W-:Y:S01]  /*bcf0*/  IMAD.MOV.U32 R8, RZ, RZ, 0x1 ;  /* 0x00000001ff087424 */ /* 0x000fe200078e00ff */
[----:B------:R-:W-:Y:S01]  /*bd00*/  ULDC.64 UR14, c[0x0][0x588] ;  /* 0x00016200000e7ab9 */ /* 0x000fe20000000a00 */
[----:B------:R-:W-:Y:S01]  /*bd10*/  ULDC.64 UR22, c[0x0][0x8f8] ;  /* 0x00023e0000167ab9 */ /* 0x000fe20000000a00 */
[----:B------:R-:W2:Y:S01]  /*bd20*/  LDC R11, c[0x0][0x8a8] ;  /* 0x00022a00ff0b7b82 */ /* 0x000ea20000000800 */
[----:B------:R-:W-:Y:S01]  /*bd30*/  ULDC.64 UR24, c[0x0][0x590] ;  /* 0x0001640000187ab9 */ /* 0x000fe20000000a00 */
[----:B---3--:R-:W-:-:S02]  /*bd40*/  SHF.L.U32 R4, R4, R9, RZ ;  /* 0x0000000904047219 */ /* 0x008fc400000006ff */
[----:B------:R-:W-:Y:S02]  /*bd50*/  SHF.L.U32 R9, R6, R9, RZ ;  /* 0x0000000906097219 */ /* 0x000fe400000006ff */
[----:B------:R-:W-:Y:S01]  /*bd60*/  LOP3.LUT R12, RZ, R4, RZ, 0x33, !PT ;  /* 0x00000004ff0c7212 */ /* 0x000fe200078e33ff */
[----:B--2---:R-:W-:-:S07]  /*bd70*/  VIADD R11, R11, 0xffffffff ;  /* 0xffffffff0b0b7836 */ /* 0x004fce0000000000 */
.L_x_144:
[----:B------:R-:W-:Y:S02]  /*bd80*/  ISETP.NE.U32.AND P0, PT, RZ, UR24, PT ;  /* 0x00000018ff007c0c */ /* 0x000fe4000bf05070 */
[----:B------:R-:W-:Y:S02]  /*bd90*/  R2UR UR19, R21 ;  /* 0x00000000151372ca */ /* 0x000fe400000e0000 */
[----:B------:R-:W-:Y:S02]  /*bda0*/  R2UR UR18, R20 ;  /* 0x00000000141272ca */ /* 0x000fe400000e0000 */
[----:B------:R-:W-:-:S09]  /*bdb0*/  ISETP.NE.AND.EX P0, PT, RZ, UR25, PT, P0 ;  /* 0x00000019ff007c0c */ /* 0x000fd2000bf05300 */
[----:B------:R-:W-:Y:S02]  /*bdc0*/  USHF.L.U32 UR19, UR19, 0x7, URZ ;  /* 0x0000000713137899 */ /* 0x000fe4000800063f */
[----:B------:R-:W-:Y:S02]  /*bdd0*/  USHF.L.U32 UR18, UR18, 0x7, URZ ;  /* 0x0000000712127899 */ /* 0x000fe4000800063f */
[----:B--234-:R-:W-:Y:S10]  /*bde0*/  @!P0 BRA `(.L_x_113) ;  /* 0x00000000002c8947 */ /* 0x01cff40003800000 */
[----:B------:R-:W-:-:S04]  /*bdf0*/  ISETP.NE.U32.AND P1, PT, RZ, UR14, PT ;  /* 0x0000000eff007c0c */ /* 0x000fc8000bf25070 */
[----:B------:R-:W-:-:S13]  /*be00*/  ISETP.NE.AND.EX P1, PT, RZ, UR15, PT, P1 ;  /* 0x0000000fff007c0c */ /* 0x000fda000bf25310 */
[----:B------:R-:W-:Y:S05]  /*be10*/  @!P1 BRA `(.L_x_114) ;  /* 0x0000000000189947 */ /* 0x000fea0003800000 */
[----:B------:R-:W2:Y:S01]  /*be20*/  LDC.64 R4, c[0x0][0x588] ;  /* 0x00016200ff047b82 */ /* 0x000ea20000000a00 */
[----:B-1---5:R-:W-:-:S04]  /*be30*/  IMAD R3, R13, UR24, RZ ;  /* 0x000000180d037c24 */ /* 0x022fc8000f8e02ff */
[----:B--2---:R-:W-:-:S05]  /*be40*/  IMAD.WIDE R4, R3, 0x4, R4 ;  /* 0x0000000403047825 */ /* 0x004fca00078e0204 */
[----:B------:R3:W5:Y:S01]  /*be50*/  LDG.E R3, desc[UR40][R4.64] ;  /* 0x0000002804037981 */ /* 0x000762000c1e1900 */
[----:B------:R-:W-:Y:S01]  /*be60*/  MOV R0, 0x1 ;  /* 0x0000000100007802 */ /* 0x000fe20000000f00 */
[----:B------:R-:W-:Y:S06]  /*be70*/  BRA `(.L_x_113) ;  /* 0x0000000000087947 */ /* 0x000fec0003800000 */
.L_x_114:
[----:B-1---5:R-:W2:Y:S01]  /*be80*/  LDC R3, c[0x0][0x580] ;  /* 0x00016000ff037b82 */ /* 0x022ea20000000800 */
[----:B------:R-:W-:-:S07]  /*be90*/  IMAD.MOV.U32 R0, RZ, RZ, 0x1 ;  /* 0x00000001ff007424 */ /* 0x000fce00078e00ff */
.L_x_113:
[----:B------:R-:W-:Y:S05]  /*bea0*/  @!P0 BRA `(.L_x_115) ;  /* 0x00000000001c8947 */ /* 0x000fea0003800000 */
[----:B------:R-:W-:-:S13]  /*beb0*/  LOP3.LUT P2, RZ, R0, 0xff, RZ, 0xc0, !PT ;  /* 0x000000ff00ff7812 */ /* 0x000fda000784c0ff */
[----:B---3--:R-:W3:Y:S02]  /*bec0*/  @!P2 LDC.64 R4, c[0x0][0x588] ;  /* 0x00016200ff04ab82 */ /* 0x008ee40000000a00 */
[----:B---3--:R-:W-:-:S04]  /*bed0*/  @!P2 ISETP.NE.U32.AND P0, PT, R4, RZ, PT ;  /* 0x000000ff0400a20c */ /* 0x008fc80003f05070 */
[----:B------:R-:W-:Y:S02]  /*bee0*/  @!P2 ISETP.NE.AND.EX P1, PT, R5, RZ, PT, P0 ;  /* 0x000000ff0500a20c */ /* 0x000fe40003f25300 */
[----:B-12--5:R-:W-:Y:S02]  /*bef0*/  @P2 FSETP.EQ.AND P0, PT, R3, RZ, PT ;  /* 0x000000ff0300220b */ /* 0x026fe40003f02000 */
[----:B------:R-:W-:Y:S01]  /*bf00*/  @!P2 PLOP3.LUT P0, PT, P1, PT, PT, 0x8, 0x0 ;  /* 0x000000000000a81c */ /* 0x000fe20000f0e170 */
[----:B------:R-:W-:-:S12]  /*bf10*/  BRA `(.L_x_116) ;  /* 0x0000000000047947 */ /* 0x000fd80003800000 */
.L_x_115:
[----:B-12--5:R-:W-:-:S13]  /*bf20*/  FSETP.EQ.AND P0, PT, R3, RZ, PT ;  /* 0x000000ff0300720b */ /* 0x026fda0003f02000 */
.L_x_116:
[----:B------:R-:W-:Y:S02]  /*bf30*/  ISETP.NE.AND P2, PT, R10, 0x3, PT ;  /* 0x000000030a00780c */ /* 0x000fe40003f45270 */
[----:B------:R-:W-:-:S04]  /*bf40*/  ELECT P1, URZ, PT ;  /* 0x00000000003f782f */ /* 0x000fc80003820000 */
[----:B------:R-:W-:-:S07]  /*bf50*/  PLOP3.LUT P0, PT, P1, P0, PT, 0x20, 0x0 ;  /* 0x000000000000781c */ /* 0x000fce0000f00470 */
[----:B------:R-:W-:Y:S06]  /*bf60*/  @!P2 BRA `(.L_x_117) ;  /* 0x000000000004a947 */ /* 0x000fec0003800000 */
[----:B------:R-:W-:Y:S01]  /*bf70*/  BPT.TRAP 0x1 ;  /* 0x000000040000795c */ /* 0x000fe20000300000 */
.L_x_117:
[----:B------:R-:W1:Y:S01]  /*bf80*/  S2UR UR36, SR_CgaCtaId ;  /* 0x00000000002479c3 */ /* 0x000e620000008800 */
[----:B------:R-:W-:Y:S01]  /*bf90*/  UMOV UR4, 0x400 ;  /* 0x0000040000047882 */ /* 0x000fe20000000000 */
[----:B---3--:R-:W-:Y:S01]  /*bfa0*/  SHF.L.U32 R4, R8, 0x1f, RZ ;  /* 0x0000001f08047819 */ /* 0x008fe200000006ff */
[----:B-1----:R-:W-:-:S09]  /*bfb0*/  ULEA UR5, UR36, UR4, 0x18 ;  /* 0x0000000424057291 */ /* 0x002fd2000f8ec03f */
[----:B------:R-:W1:Y:S02]  /*bfc0*/  SYNCS.PHASECHK.TRANS64.TRYWAIT P1, [UR5+0x80], R4 ;  /* 0x00008004ff0075a7 */ /* 0x000e640008020145 */
[----:B-1----:R-:W-:Y:S05]  /*bfd0*/  @!P1 BRA `(.L_x_118) ;  /* 0x00000020004c9947 */ /* 0x002fea0003800000 */
.L_x_177:
[----:B------:R-:W-:Y:S04]  /*bfe0*/  BSSY B0, `(.L_x_119) ;  /* 0x000000e000007945 */ /* 0x000fe80003800000 */
[----:B------:R-:W-:Y:S05]  /*bff0*/  @!P0 BRA `(.L_x_120) ;  /* 0x0000000000308947 */ /* 0x000fea0003800000 */
[----:B------:R-:W-:Y:S01]  /*c000*/  R2UR UR20, R13 ;  /* 0x000000000d1472ca */ /* 0x000fe200000e0000 */
[----:B------:R-:W-:Y:S02]  /*c010*/  UIADD3 UR8, UP0, UR6, 0x3f0, URZ ;  /* 0x000003f006087890 */ /* 0x000fe4000ff1e03f */
[----:B------:R-:W-:Y:S02]  /*c020*/  UIADD3 UR16, UR5, 0x200, URZ ;  /* 0x0000020005107890 */ /* 0x000fe4000fffe03f */
[----:B------:R-:W-:Y:S02]  /*c030*/  UIADD3 UR17, UR5, 0x60, URZ ;  /* 0x0000006005117890 */ /* 0x000fe4000fffe03f */
[----:B------:R-:W-:Y:S01]  /*c040*/  UIADD3.X UR9, URZ, UR7, URZ, UP0, !UPT ;  /* 0x000000073f097290 */ /* 0x000fe200087fe43f */
[----:B------:R-:W-:Y:S01]  /*c050*/  UMOV UR10, 0x0 ;  /* 0x00000000000a7882 */ /* 0x000fe20000000000 */
[----:B------:R-:W-:-:S07]  /*c060*/  UMOV UR11, 0x10000000 ;  /* 0x10000000000b7882 */ /* 0x000fce0000000000 */
[----:B------:R2:W-:Y:S02]  /*c070*/  UTMALDG.3D [UR16], [UR8], desc[UR10] ;  /* 0x00000a10080075b4 */ /* 0x0005e40008011000 */
[----:B--2---:R-:W-:Y:S05]  /*c080*/  @!P2 BRA `(.L_x_121) ;  /* 0x000000000004a947 */ /* 0x004fea0003800000 */
[----:B------:R-:W-:Y:S01]  /*c090*/  BPT.TRAP 0x1 ;  /* 0x000000040000795c */ /* 0x000fe20000300000 */
.L_x_121:
[----:B-1----:R-:W1:Y:S02]  /*c0a0*/  LDC R5, c[0x0][0x800] ;  /* 0x00020000ff057b82 */ /* 0x002e640000000800 */
[----:B-1----:R2:W-:Y:S02]  /*c0b0*/  SYNCS.ARRIVE.TRANS64.RED.A0TR RZ, [UR5+0x60], R5 ;  /* 0x00006005ffff79a7 */ /* 0x0025e40008300405 */
.L_x_120:
[----:B------:R-:W-:Y:S05]  /*c0c0*/  BSYNC B0 ;  /* 0x0000000000007941 */ /* 0x000fea0003800000 */
.L_x_119:
[----:B------:R-:W-:Y:S05]  /*c0d0*/  @!P2 BRA `(.L_x_122) ;  /* 0x000000000004a947 */ /* 0x000fea0003800000 */
[----:B------:R-:W-:Y:S01]  /*c0e0*/  BPT.TRAP 0x1 ;  /* 0x000000040000795c */ /* 0x000fe20000300000 */
.L_x_122:
[----:B------:R-:W-:-:S04]  /*c0f0*/  UIADD3 UR4, UR5, 0x60, URZ ;  /* 0x0000006005047890 */ /* 0x000fc8000fffe03f */
[----:B------:R-:W-:-:S09]  /*c100*/  UPRMT UR4, UR36, 0x654, UR4 ;  /* 0x0000065424047896 */ /* 0x000fd20008000004 */
[----:B------:R-:W-:Y:S01]  /*c110*/  SYNCS.ARRIVE.TRANS64.RED.A1T0 RZ, [UR4], RZ ;  /* 0x000000ffffff79a7 */ /* 0x000fe20008100404 */
[----:B------:R-:W-:Y:S05]  /*c120*/  @!P2 BRA `(.L_x_123) ;  /* 0x000000000004a947 */ /* 0x000fea0003800000 */
[----:B------:R-:W-:Y:S01]  /*c130*/  BPT.TRAP 0x1 ;  /* 0x000000040000795c */ /* 0x000fe20000300000 */
.L_x_123:
[----:B------:R-:W3:Y:S02]  /*c140*/  SYNCS.PHASECHK.TRANS64.TRYWAIT P1, [UR5+0x88], R4 ;  /* 0x00008804ff0075a7 */ /* 0x000ee40008020145 */
[----:B---3--:R-:W-:Y:S05]  /*c150*/  @!P1 BRA `(.L_x_124) ;  /* 0x0000002000049947 */ /* 0x008fea0003800000 */
.L_x_178:
[----:B------:R-:W-:Y:S04]  /*c160*/  BSSY B0, `(.L_x_125) ;  /* 0x0000010000007945 */ /* 0x000fe80003800000 */
[----:B------:R-:W-:Y:S05]  /*c170*/  @!P0 BRA `(.L_x_126) ;  /* 0x0000000000388947 */ /* 0x000fea0003800000 */
[----:B------:R-:W-:Y:S01]  /*c180*/  UIADD3 UR16, UP0, UR6, 0x3f0, URZ ;  /* 0x000003f006107890 */ /* 0x000fe2000ff1e03f */
[----:B------:R-:W-:Y:S01]  /*c190*/  R2UR UR12, R13 ;  /* 0x000000000d0c72ca */ /* 0x000fe200000e0000 */
[----:B------:R-:W-:Y:S02]  /*c1a0*/  UIADD3 UR10, UR18, 0x20, URZ ;  /* 0x00000020120a7890 */ /* 0x000fe4000fffe03f */
[----:B------:R-:W-:Y:S02]  /*c1b0*/  UIADD3 UR8, UR5, 0x2200, URZ ;  /* 0x0000220005087890 */ /* 0x000fe4000fffe03f */
[----:B------:R-:W-:Y:S02]  /*c1c0*/  UIADD3 UR9, UR5, 0x68, URZ ;  /* 0x0000006805097890 */ /* 0x000fe4000fffe03f */
[----:B------:R-:W-:Y:S01]  /*c1d0*/  UIADD3.X UR17, URZ, UR7, URZ, UP0, !UPT ;  /* 0x000000073f117290 */ /* 0x000fe200087fe43f */
[----:B------:R-:W-:Y:S01]  /*c1e0*/  UMOV UR20, 0x0 ;  /* 0x0000000000147882 */ /* 0x000fe20000000000 */
[----:B------:R-:W-:Y:S01]  /*c1f0*/  UMOV UR21, 0x10000000 ;  /* 0x1000000000157882 */ /* 0x000fe20000000000 */
[----:B------:R-:W-:-:S06]  /*c200*/  UMOV UR11, UR19 ;  /* 0x00000013000b7c82 */ /* 0x000fcc0008000000 */
[----:B------:R3:W-:Y:S02]  /*c210*/  UTMALDG.3D [UR8], [UR16], desc[UR20] ;  /* 0x00001408100075b4 */ /* 0x0007e40008011000 */
[----:B---3--:R-:W-:Y:S05]  /*c220*/  @!P2 BRA `(.L_x_127) ;  /* 0x000000000004a947 */ /* 0x008fea0003800000 */
[----:B------:R-:W-:Y:S01]  /*c230*/  BPT.TRAP 0x1 ;  /* 0x000000040000795c */ /* 0x000fe20000300000 */
.L_x_127:
[----:B-12---:R-:W1:Y:S02]  /*c240*/  LDC R5, c[0x0][0x800] ;  /* 0x00020000ff057b82 */ /* 0x006e640000000800 */
[----:B-1----:R3:W-:Y:S02]  /*c250*/  SYNCS.ARRIVE.TRANS64.RED.A0TR RZ, [UR5+0x68], R5 ;  /* 0x00006805ffff79a7 */ /* 0x0027e40008300405 */
.L_x_126:
[----:B------:R-:W-:Y:S05]  /*c260*/  BSYNC B0 ;  /* 0x0000000000007941 */ /* 0x000fea0003800000 */
.L_x_125:
[----:B------:R-:W-:Y:S05]  /*c270*/  @!P2 BRA `(.L_x_128) ;  /* 0x000000000004a947 */ /* 0x000fea0003800000 */
[----:B------:R-:W-:Y:S01]  /*c280*/  BPT.TRAP 0x1 ;  /* 0x000000040000795c */ /* 0x000fe20000300000 */
.L_x_128:
[----:B------:R-:W-:-:S04]  /*c290*/  UIADD3 UR4, UR5, 0x68, URZ ;  /* 0x0000006805047890 */ /* 0x000fc8000fffe03f */
[----:B------:R-:W-:-:S09]  /*c2a0*/  UPRMT UR4, UR36, 0x654, UR4 ;  /* 0x0000065424047896 */ /* 0x000fd20008000004 */
[----:B------:R-:W-:Y:S01]  /*c2b0*/  SYNCS.ARRIVE.TRANS64.RED.A1T0 RZ, [UR4], RZ ;  /* 0x000000ffffff79a7 */ /* 0x000fe20008100404 */
[----:B------:R-:W-:Y:S05]  /*c2c0*/  @!P2 BRA `(.L_x_129) ;  /* 0x000000000004a947 */ /* 0x000fea0003800000 */
[----:B------:R-:W-:Y:S01]  /*c2d0*/  BPT.TRAP 0x1 ;  /* 0x000000040000795c */ /* 0x000fe20000300000 */
.L_x_129:
[----:B------:R-:W4:Y:S02]  /*c2e0*/  SYNCS.PHASECHK.TRANS64.TRYWAIT P1, [UR5+0x90], R4 ;  /* 0x00009004ff0075a7 */ /* 0x000f240008020145 */
[----:B----4-:R-:W-:Y:S05]  /*c2f0*/  @!P1 BRA `(.L_x_130) ;  /* 0x0000001c00b49947 */ /* 0x010fea0003800000 */
.L_x_179:
        /* <DEDUP_REMOVED lines=12> */
[----:B----4-:R-:W-:Y:S05]  /*c3c0*/  @!P2 BRA `(.L_x_133) ;  /* 0x000000000004a947 */ /* 0x010fea0003800000 */
[----:B------:R-:W-:Y:S01]  /*c3d0*/  BPT.TRAP 0x1 ;  /* 0x000000040000795c */ /* 0x000fe20000300000 */
.L_x_133:
[----:B-123--:R-:W1:Y:S02]  /*c3e0*/  LDC R5, c[0x0][0x800] ;  /* 0x00020000ff057b82 */ /* 0x00ee640000000800 */
[----:B-1----:R4:W-:Y:S02]  /*c3f0*/  SYNCS.ARRIVE.TRANS64.RED.A0TR RZ, [UR5+0x70], R5 ;  /* 0x00007005ffff79a7 */ /* 0x0029e40008300405 */
.L_x_132:
[----:B------:R-:W-:Y:S05]  /*c400*/  BSYNC B0 ;  /* 0x0000000000007941 */ /* 0x000fea0003800000 */
.L_x_131:
[----:B------:R-:W-:Y:S05]  /*c410*/  @!P2 BRA `(.L_x_134) ;  /* 0x000000000004a947 */ /* 0x000fea0003800000 */
[----:B------:R-:W-:Y:S01]  /*c420*/  BPT.TRAP 0x1 ;  /* 0x000000040000795c */ /* 0x000fe20000300000 */
.L_x_134:
[----:B------:R-:W-:-:S04]  /*c430*/  UIADD3 UR4, UR5, 0x70, URZ ;  /* 0x0000007005047890 */ /* 0x000fc8000fffe03f */
[----:B------:R-:W-:-:S09]  /*c440*/  UPRMT UR4, UR36, 0x654, UR4 ;  /* 0x0000065424047896 */ /* 0x000fd20008000004 */
[----:B------:R-:W-:Y:S01]  /*c450*/  SYNCS.ARRIVE.TRANS64.RED.A1T0 RZ, [UR4], RZ ;  /* 0x000000ffffff79a7 */ /* 0x000fe20008100404 */
[----:B------:R-:W-:Y:S05]  /*c460*/  @!P2 BRA `(.L_x_135) ;  /* 0x000000000004a947 */ /* 0x000fea0003800000 */
[----:B------:R-:W-:Y:S01]  /*c470*/  BPT.TRAP 0x1 ;  /* 0x000000040000795c */ /* 0x000fe20000300000 */
.L_x_135:
[----:B------:R-:W5:Y:S02]  /*c480*/  SYNCS.PHASECHK.TRANS64.TRYWAIT P1, [UR5+0x98], R4 ;  /* 0x00009804ff0075a7 */ /* 0x000f640008020145 */
[----:B-----5:R-:W-:Y:S05]  /*c490*/  @!P1 BRA `(.L_x_136) ;  /* 0x0000001c00649947 */ /* 0x020fea0003800000 */
.L_x_180:
[----:B------:R-:W-:Y:S04]  /*c4a0*/  BSSY B0, `(.L_x_137) ;  /* 0x0000010000007945 */ /* 0x000fe80003800000 */
[----:B------:R-:W-:Y:S05]  /*c4b0*/  @!P0 BRA `(.L_x_138) ;  /* 0x0000000000388947 */ /* 0x000fea0003800000 */
[----:B------:R-:W-:Y:S01]  /*c4c0*/  R2UR UR12, R13 ;  /* 0x000000000d0c72ca */ /* 0x000fe200000e0000 */
[----:B------:R-:W-:Y:S02]  /*c4d0*/  UIADD3 UR16, UP0, UR6, 0x3f0, URZ ;  /* 0x000003f006107890 */ /* 0x000fe4000ff1e03f */
        /* <DEDUP_REMOVED lines=8> */
[----:B-1----:R-:W-:Y:S05]  /*c560*/  @!P2 BRA `(.L_x_139) ;  /* 0x000000000004a947 */ /* 0x002fea0003800000 */
[----:B------:R-:W-:Y:S01]  /*c570*/  BPT.TRAP 0x1 ;  /* 0x000000040000795c */ /* 0x000fe20000300000 */
.L_x_139:
[----:B------:R-:W1:Y:S02]  /*c580*/  LDC R4, c[0x0][0x800] ;  /* 0x00020000ff047b82 */ /* 0x000e640000000800 */
[----:B-1----:R1:W-:Y:S02]  /*c590*/  SYNCS.ARRIVE.TRANS64.RED.A0TR RZ, [UR5+0x78], R4 ;  /* 0x00007804ffff79a7 */ /* 0x0023e40008300405 */
.L_x_138:
[----:B------:R-:W-:Y:S05]  /*c5a0*/  BSYNC B0 ;  /* 0x0000000000007941 */ /* 0x000fea0003800000 */
.L_x_137:
[----:B------:R-:W-:Y:S05]  /*c5b0*/  @!P2 BRA `(.L_x_140) ;  /* 0x000000000004a947 */ /* 0x000fea0003800000 */
[----:B------:R-:W-:Y:S01]  /*c5c0*/  BPT.TRAP 0x1 ;  /* 0x000000040000795c */ /* 0x000fe20000300000 */
.L_x_140:
[----:B------:R-:W-:Y:S01]  /*c5d0*/  IADD3 R16, P0, R16, UR38, RZ ;  /* 0x0000002610107c10 */ /* 0x000fe2000ff1e0ff */
[----:B------:R-:W-:Y:S01]  /*c5e0*/  UIADD3 UR4, UR5, 0x78, URZ ;  /* 0x0000007805047890 */ /* 0x000fe2000fffe03f */
[----:B------:R-:W-:Y:S01]  /*c5f0*/  LOP3.LUT R8, R8, 0x1, RZ, 0x3c, !PT ;  /* 0x0000000108087812 */ /* 0x000fe200078e3cff */
[----:B------:R-:W-:Y:S01]  /*c600*/  IMAD.MOV.U32 R21, RZ, RZ, -0x1 ;  /* 0xffffffffff157424 */ /* 0x000fe200078e00ff */
[----:B------:R-:W-:Y:S01]  /*c610*/  IADD3.X R17, R17, UR37, RZ, P0, !PT ;  /* 0x0000002511117c10 */ /* 0x000fe200087fe4ff */
[----:B------:R-:W-:Y:S01]  /*c620*/  UPRMT UR4, UR36, 0x654, UR4 ;  /* 0x0000065424047896 */ /* 0x000fe20008000004 */
[----:B------:R-:W-:Y:S01]  /*c630*/  ISETP.GE.U32.AND P0, PT, R16, UR22, PT ;  /* 0x0000001610007c0c */ /* 0x000fe2000bf06070 */
[----:B------:R-:W-:Y:S01]  /*c640*/  IMAD.MOV.U32 R20, RZ, RZ, -0x1 ;  /* 0xffffffffff147424 */ /* 0x000fe200078e00ff */
[----:B-1----:R-:W-:Y:S01]  /*c650*/  PRMT R4, RZ, 0x7610, R4 ;  /* 0x00007610ff047816 */ /* 0x002fe20000000004 */
[----:B------:R-:W-:Y:S01]  /*c660*/  IMAD.MOV.U32 R13, RZ, RZ, -0x1 ;  /* 0xffffffffff0d7424 */ /* 0x000fe200078e00ff */
[----:B------:R-:W-:-:S04]  /*c670*/  ISETP.GE.U32.AND.EX P0, PT, R17, UR23, PT, P0 ;  /* 0x0000001711007c0c */ /* 0x000fc8000bf06100 */
[----:B------:R-:W-:Y:S09]  /*c680*/  SYNCS.ARRIVE.TRANS64.RED.A1T0 RZ, [UR4], RZ ;  /* 0x000000ffffff79a7 */ /* 0x000ff20008100404 */
[----:B------:R-:W-:Y:S05]  /*c690*/  @P0 BRA `(.L_x_141) ;  /* 0x0000000400580947 */ /* 0x000fea0003800000 */
[----:B------:R-:W1:Y:S01]  /*c6a0*/  S2R R13, SR_CTAID.X ;  /* 0x00000000000d7919 */ /* 0x000e620000002500 */
[----:B------:R-:W5:Y:S01]  /*c6b0*/  LDC.64 R14, c[0x0][0x8d0] ;  /* 0x00023400ff0e7b82 */ /* 0x000f620000000a00 */
[----:B------:R-:W-:Y:S01]  /*c6c0*/  ULDC UR4, c[0x0][0x150] ;  /* 0x0000540000047ab9 */ /* 0x000fe20000000800 */
[----:B------:R-:W-:Y:S01]  /*c6d0*/  IMAD.MOV.U32 R22, RZ, RZ, R17 ;  /* 0x000000ffff167224 */ /* 0x000fe200078e0011 */
[----:B------:R-:W2:Y:S05]  /*c6e0*/  S2R R20, SR_CTAID.Y ;  /* 0x0000000000147919 */ /* 0x000eaa0000002600 */
[----:B------:R-:W3:Y:S08]  /*c6f0*/  LDC R6, c[0x0][0x144] ;  /* 0x00005100ff067b82 */ /* 0x000ef00000000800 */
[----:B------:R-:W3:Y:S01]  /*c700*/  LDC R21, c[0x0][0x8d8] ;  /* 0x00023600ff157b82 */ /* 0x000ee20000000800 */
[----:B-----5:R-:W-:-:S04]  /*c710*/  ISETP.NE.U32.AND P0, PT, R14, RZ, PT ;  /* 0x000000ff0e00720c */ /* 0x020fc80003f05070 */
[----:B------:R-:W-:Y:S02]  /*c720*/  ISETP.NE.AND.EX P0, PT, R15, RZ, PT, P0 ;  /* 0x000000ff0f00720c */ /* 0x000fe40003f05300 */
[----:B-1----:R-:W-:Y:S02]  /*c730*/  I2FP.F32.U32 R4, R13 ;  /* 0x0000000d00047245 */ /* 0x002fe40000201000 */
[----:B--2---:R-:W-:-:S03]  /*c740*/  I2FP.F32.U32 R18, R20 ;  /* 0x0000001400127245 */ /* 0x004fc60000201000 */
[----:B------:R-:W-:-:S06]  /*c750*/  FMUL R4, R4, UR4 ;  /* 0x0000000404047c20 */ /* 0x000fcc0008400000 */
[----:B------:R-:W3:Y:S02]  /*c760*/  F2I.U32.TRUNC.NTZ R4, R4 ;  /* 0x0000000400047305 */ /* 0x000ee4000020f000 */
[----:B---34-:R-:W-:-:S05]  /*c770*/  IADD3 R5, -R4, RZ, RZ ;  /* 0x000000ff04057210 */ /* 0x018fca0007ffe1ff */
[----:B------:R-:W-:Y:S02]  /*c780*/  IMAD R13, R6, R5, R13 ;  /* 0x00000005060d7224 */ /* 0x000fe400078e020d */
[----:B------:R-:W-:Y:S01]  /*c790*/  IMAD.MOV.U32 R6, RZ, RZ, R16 ;  /* 0x000000ffff067224 */ /* 0x000fe200078e0010 */
[----:B------:R-:W-:Y:S06]  /*c7a0*/  @!P0 BRA `(.L_x_142) ;  /* 0x0000000000308947 */ /* 0x000fec0003800000 */
[----:B------:R-:W1:Y:S02]  /*c7b0*/  LDC R5, c[0x0][0x8dc] ;  /* 0x00023700ff057b82 */ /* 0x000e640000000800 */
[----:B-1----:R-:W-:-:S05]  /*c7c0*/  IADD3 R5, P0, R16, R5, RZ ;  /* 0x0000000510057210 */ /* 0x002fca0007f1e0ff */
[----:B------:R-:W-:-:S04]  /*c7d0*/  IMAD.X R23, RZ, RZ, R17, P0 ;  /* 0x000000ffff177224 */ /* 0x000fc800000e0611 */
[----:B------:R-:W-:-:S04]  /*c7e0*/  IMAD.WIDE.U32 R6, R23, R14, RZ ;  /* 0x0000000e17067225 */ /* 0x000fc800078e00ff */
[----:B------:R-:W-:-:S04]  /*c7f0*/  IMAD.WIDE.U32 R6, P0, R5, R15, R6 ;  /* 0x0000000f05067225 */ /* 0x000fc80007800006 */
[----:B------:R-:W-:Y:S01]  /*c800*/  IMAD.WIDE.U32 R4, R5, R14, RZ ;  /* 0x0000000e05047225 */ /* 0x000fe200078e00ff */
[----:B------:R-:W-:-:S04]  /*c810*/  MOV R4, R7 ;  /* 0x0000000700047202 */ /* 0x000fc80000000f00 */
[----:B------:R-:W-:Y:S01]  /*c820*/  IADD3 RZ, P1, R5, R6, RZ ;  /* 0x0000000605ff7210 */ /* 0x000fe20007f3e0ff */
[----:B------:R-:W-:-:S04]  /*c830*/  IMAD.X R5, RZ, RZ, RZ, P0 ;  /* 0x000000ffff057224 */ /* 0x000fc800000e06ff */
[----:B------:R-:W-:-:S04]  /*c840*/  IMAD.WIDE.U32.X R4, R23, R15, R4, P1 ;  /* 0x0000000f17047225 */ /* 0x000fc800008e0404 */
[----:B------:R-:W-:Y:S02]  /*c850*/  IMAD.MOV.U32 R6, RZ, RZ, R4 ;  /* 0x000000ffff067224 */ /* 0x000fe400078e0004 */
[----:B------:R-:W-:-:S07]  /*c860*/  IMAD.MOV.U32 R22, RZ, RZ, R5 ;  /* 0x000000ffff167224 */ /* 0x000fce00078e0005 */
.L_x_142:
[----:B------:R-:W-:Y:S01]  /*c870*/  ULDC UR4, c[0x0][0x154] ;  /* 0x0000550000047ab9 */ /* 0x000fe20000000800 */
[----:B------:R-:W1:Y:S01]  /*c880*/  LDC R7, c[0x0][0x148] ;  /* 0x00005200ff077b82 */ /* 0x000e620000000800 */
[----:B------:R-:W-:Y:S01]  /*c890*/  FMUL R14, R18, UR4 ;  /* 0x00000004120e7c20 */ /* 0x000fe20008400000 */
[----:B------:R-:W-:Y:S02]  /*c8a0*/  ISETP.NE.AND P2, PT, R2, 0x1, PT ;  /* 0x000000010200780c */ /* 0x000fe40003f45270 */
[-CC-:B------:R-:W-:Y:S02]  /*c8b0*/  SHF.R.U64 R18, R6, R21.reuse, R22.reuse ;  /* 0x0000001506127219 */ /* 0x180fe40000001216 */
[----:B------:R-:W-:Y:S01]  /*c8c0*/  SHF.R.U32.HI R21, RZ, R21, R22 ;  /* 0x00000015ff157219 */ /* 0x000fe20000011616 */
[----:B------:R-:W2:Y:S01]  /*c8d0*/  F2I.U32.TRUNC.NTZ R14, R14 ;  /* 0x0000000e000e7305 */ /* 0x000ea2000020f000 */
[----:B------:R-:W3:Y:S01]  /*c8e0*/  LDC.64 R4, c[0x0][0x8c8] ;  /* 0x00023200ff047b82 */ /* 0x000ee20000000a00 */
[----:B------:R-:W-:-:S05]  /*c8f0*/  IADD3 R23, P0, RZ, -R18, RZ ;  /* 0x80000012ff177210 */ /* 0x000fca0007f1e0ff */
[----:B------:R-:W-:Y:S02]  /*c900*/  IMAD.X R21, RZ, RZ, ~R21, P0 ;  /* 0x000000ffff157224 */ /* 0x000fe400000e0e15 */
[----:B------:R-:W4:Y:S01]  /*c910*/  LDC R22, c[0x0][0x8c0] ;  /* 0x00023000ff167b82 */ /* 0x000f220000000800 */
[----:B--2---:R-:W-:-:S07]  /*c920*/  IMAD.MOV R15, RZ, RZ, -R14 ;  /* 0x000000ffff0f7224 */ /* 0x004fce00078e0a0e */
[----:B------:R-:W2:Y:S01]  /*c930*/  LDC R27, c[0x0][0x900] ;  /* 0x00024000ff1b7b82 */ /* 0x000ea20000000800 */
[----:B-1----:R-:W-:-:S07]  /*c940*/  @P2 IMAD R13, R7, R15, R20 ;  /* 0x0000000f070d2224 */ /* 0x002fce00078e0214 */
[----:B------:R-:W1:Y:S01]  /*c950*/  LDC.64 R14, c[0x0][0x8e8] ;  /* 0x00023a00ff0e7b82 */ /* 0x000e620000000a00 */
[----:B---3--:R-:W-:-:S04]  /*c960*/  IMAD R6, R21, R4, RZ ;  /* 0x0000000415067224 */ /* 0x008fc800078e02ff */
[C---:B------:R-:W-:Y:S02]  /*c970*/  IMAD R7, R23.reuse, R5, R6 ;  /* 0x0000000517077224 */ /* 0x040fe400078e0206 */
[----:B------:R-:W-:Y:S01]  /*c980*/  IMAD.WIDE.U32 R4, R23, R4, R16 ;  /* 0x0000000417047225 */ /* 0x000fe200078e0010 */
[----:B------:R-:W3:Y:S04]  /*c990*/  LDC R6, c[0x0][0x8b0] ;  /* 0x00022c00ff067b82 */ /* 0x000ee80000000800 */
[----:B------:R-:W-:-:S04]  /*c9a0*/  IADD3 R5, R5, R7, RZ ;  /* 0x0000000705057210 */ /* 0x000fc80007ffe0ff */
[-CC-:B----4-:R-:W-:Y:S01]  /*c9b0*/  SHF.R.U64 R26, R4, R22.reuse, R5.reuse ;  /* 0x00000016041a7219 */ /* 0x190fe20000001205 */
[----:B------:R-:W4:Y:S01]  /*c9c0*/  LDC R25, c[0x0][0x8f0] ;  /* 0x00023c00ff197b82 */ /* 0x000f220000000800 */
[----:B------:R-:W-:Y:S02]  /*c9d0*/  SHF.R.U32.HI R5, RZ, R22, R5 ;  /* 0x00000016ff057219 */ /* 0x000fe40000011605 */
[----:B-1----:R-:W-:-:S05]  /*c9e0*/  ISETP.NE.U32.AND P0, PT, R14, RZ, PT ;  /* 0x000000ff0e00720c */ /* 0x002fca0003f05070 */
[----:B------:R-:W1:Y:S01]  /*c9f0*/  LDC R24, c[0x0][0x8e0] ;  /* 0x00023800ff187b82 */ /* 0x000e620000000800 */
[----:B------:R-:W-:Y:S02]  /*ca00*/  ISETP.NE.AND.EX P0, PT, R15, RZ, PT, P0 ;  /* 0x000000ff0f00720c */ /* 0x000fe40003f05300 */
[----:B---3--:R-:W-:-:S05]  /*ca10*/  SHF.R.U64 R23, R26, R6, R5 ;  /* 0x000000061a177219 */ /* 0x008fca0000001205 */
[----:B------:R-:W3:Y:S01]  /*ca20*/  LDC R22, c[0x0][0x8b8] ;  /* 0x00022e00ff167b82 */ /* 0x000ee20000000800 */
[----:B------:R-:W-:-:S04]  /*ca30*/  SHF.R.U32.HI R4, RZ, R6, R5 ;  /* 0x00000006ff047219 */ /* 0x000fc80000011605 */
[-CC-:B--2---:R-:W-:Y:S02]  /*ca40*/  SHF.R.U64 R21, R23, R27.reuse, R4.reuse ;  /* 0x0000001b17157219 */ /* 0x184fe40000001204 */
[----:B------:R-:W-:Y:S01]  /*ca50*/  SHF.R.U32.HI R27, RZ, R27, R4 ;  /* 0x0000001bff1b7219 */ /* 0x000fe20000011604 */
[----:B------:R-:W2:Y:S02]  /*ca60*/  LDC R20, c[0x0][0x8a8] ;  /* 0x00022a00ff147b82 */ /* 0x000ea40000000800 */
[----:B------:R-:W-:Y:S02]  /*ca70*/  IMAD.MOV.U32 R4, RZ, RZ, R21 ;  /* 0x000000ffff047224 */ /* 0x000fe400078e0015 */
[----:B------:R-:W-:Y:S01]  /*ca80*/  IMAD.MOV.U32 R5, RZ, RZ, R27 ;  /* 0x000000ffff057224 */ /* 0x000fe200078e001b */
[----:B----4-:R-:W-:Y:S06]  /*ca90*/  @!P0 BRA `(.L_x_143) ;  /* 0x0000000000288947 */ /* 0x010fec0003800000 */
[----:B------:R-:W4:Y:S02]  /*caa0*/  LDC R4, c[0x0][0x8f4] ;  /* 0x00023d00ff047b82 */ /* 0x000f240000000800 */
[----:B----4-:R-:W-:-:S05]  /*cab0*/  IADD3 R5, P0, R21, R4, RZ ;  /* 0x0000000415057210 */ /* 0x010fca0007f1e0ff */
[----:B------:R-:W-:-:S04]  /*cac0*/  IMAD.X R27, RZ, RZ, R27, P0 ;  /* 0x000000ffff1b7224 */ /* 0x000fc800000e061b */
[----:B------:R-:W-:-:S04]  /*cad0*/  IMAD.WIDE.U32 R6, R27, R14, RZ ;  /* 0x0000000e1b067225 */ /* 0x000fc800078e00ff */
[----:B------:R-:W-:-:S04]  /*cae0*/  IMAD.WIDE.U32 R6, P0, R5, R15, R6 ;  /* 0x0000000f05067225 */ /* 0x000fc80007800006 */
[----:B------:R-:W-:Y:S01]  /*caf0*/  IMAD.WIDE.U32 R4, R5, R14, RZ ;  /* 0x0000000e05047225 */ /* 0x000fe200078e00ff */
[----:B------:R-:W-:-:S04]  /*cb00*/  MOV R4, R7 ;  /* 0x0000000700047202 */ /* 0x000fc80000000f00 */
[----:B------:R-:W-:Y:S01]  /*cb10*/  IADD3 RZ, P1, R5, R6, RZ ;  /* 0x0000000605ff7210 */ /* 0x000fe20007f3e0ff */
[----:B------:R-:W-:-:S04]  /*cb20*/  IMAD.X R5, RZ, RZ, RZ, P0 ;  /* 0x000000ffff057224 */ /* 0x000fc800000e06ff */
[----:B------:R-:W-:-:S08]  /*cb30*/  IMAD.WIDE.U32.X R4, R27, R15, R4, P1 ;  /* 0x0000000f1b047225 */ /* 0x000fd000008e0404 */
.L_x_143:
[----:B------:R-:W-:Y:S02]  /*cb40*/  SHF.R.U64 R25, R4, R25, R5 ;  /* 0x0000001904197219 */ /* 0x000fe40000001205 */
[----:B------:R-:W-:Y:S02]  /*cb50*/  LOP3.LUT R4, R23, R12, RZ, 0xc0, !PT ;  /* 0x0000000c17047212 */ /* 0x000fe400078ec0ff */
[----:B------:R-:W-:Y:S01]  /*cb60*/  LOP3.LUT R6, R26, R11, RZ, 0xc0, !PT ;  /* 0x0000000b1a067212 */ /* 0x000fe200078ec0ff */
[----:B------:R-:W-:Y:S02]  /*cb70*/  IMAD.MOV R5, RZ, RZ, -R25 ;  /* 0x000000ffff057224 */ /* 0x000fe400078e0a19 */
[----:B------:R-:W-:Y:S02]  /*cb80*/  IMAD R4, R9, R25, R4 ;  /* 0x0000001909047224 */ /* 0x000fe400078e0204 */
[----:B-1----:R-:W-:Y:S02]  /*cb90*/  IMAD R21, R5, R24, R21 ;  /* 0x0000001805157224 */ /* 0x002fe400078e0215 */
[----:B---3--:R-:W-:-:S02]  /*cba0*/  IMAD R13, R4, R22, R13 ;  /* 0x00000016040d7224 */ /* 0x008fc400078e020d */
[----:B--2---:R-:W-:Y:S02]  /*cbb0*/  IMAD R6, R21, R20, R6 ;  /* 0x0000001415067224 */ /* 0x004fe400078e0206 */
[----:B------:R-:W-:-:S03]  /*cbc0*/  IMAD.MOV.U32 R4, RZ, RZ, 0x1 ;  /* 0x00000001ff047424 */ /* 0x000fc600078e00ff */
[----:B------:R-:W-:Y:S02]  /*cbd0*/  SEL R20, R6, R13, !P2 ;  /* 0x0000000d06147207 */ /* 0x000fe40005000000 */
[----:B------:R-:W-:Y:S01]  /*cbe0*/  SEL R21, R13, R6, !P2 ;  /* 0x000000060d157207 */ /* 0x000fe20005000000 */
[----:B------:R-:W-:-:S07]  /*cbf0*/  IMAD.MOV.U32 R13, RZ, RZ, R18 ;  /* 0x000000ffff0d7224 */ /* 0x000fce00078e0012 */
.L_x_141:
[----:B------:R-:W-:-:S13]  /*cc00*/  LOP3.LUT P0, RZ, R4, 0xff, RZ, 0xc0, !PT ;  /* 0x000000ff04ff7812 */ /* 0x000fda000780c0ff */
[----:B------:R-:W-:Y:S05]  /*cc10*/  @P0 BRA `(.L_x_144) ;  /* 0xfffffff000580947 */ /* 0x000fea000383ffff */
.L_x_112:
[----:B------:R-:W-:-:S13]  /*cc20*/  ELECT P0, URZ, PT ;  /* 0x00000000003f782f */ /* 0x000fda0003800000 */
[----:B------:R-:W-:Y:S05]  /*cc30*/  @!P0 BRA `(.L_x_14) ;  /* 0x0000001000948947 */ /* 0x000fea0003800000 */
[----:B------:R-:W-:-:S04]  /*cc40*/  LOP3.LUT R19, R19, 0x2, RZ, 0xfc, !PT ;  /* 0x0000000213137812 */ /* 0x000fc800078efcff */
[----:B------:R-:W-:-:S13]  /*cc50*/  ISETP.NE.AND P1, PT, R19, 0x3, PT ;  /* 0x000000031300780c */ /* 0x000fda0003f25270 */
[----:B------:R-:W-:Y:S05]  /*cc60*/  @!P1 BRA `(.L_x_145) ;  /* 0x0000000000049947 */ /* 0x000fea0003800000 */
[----:B------:R-:W-:Y:S01]  /*cc70*/  BPT.TRAP 0x1 ;  /* 0x000000040000795c */ /* 0x000fe20000300000 */
.L_x_145:
[----:B-1---5:R-:W-:Y:S01]  /*cc80*/  IMAD.U32 R3, RZ, RZ, UR36 ;  /* 0x00000024ff037e24 */ /* 0x022fe2000f8e00ff */
[----:B------:R-:W-:Y:S02]  /*cc90*/  MOV R2, 0x400 ;  /* 0x0000040000027802 */ /* 0x000fe40000000f00 */
[----:B------:R-:W-:Y:S02]  /*cca0*/  SHF.L.U32 R0, R8, 0x1f, RZ ;  /* 0x0000001f08007819 */ /* 0x000fe400000006ff */
[----:B------:R-:W-:-:S04]  /*ccb0*/  LEA R3, R3, R2, 0x18 ;  /* 0x0000000203037211 */ /* 0x000fc800078ec0ff */
[----:B------:R-:W1:Y:S02]  /*ccc0*/  SYNCS.PHASECHK.TRANS64.TRYWAIT P0, [R3+URZ+0x80], R0 ;  /* 0x00008000030075a7 */ /* 0x000e64000800017f */
[----:B-1----:R-:W-:Y:S05]  /*ccd0*/  @!P0 BRA `(.L_x_146) ;  /* 0x00000014006c8947 */ /* 0x002fea0003800000 */
.L_x_181:
[----:B------:R-:W-:Y:S05]  /*cce0*/  @!P1 BRA `(.L_x_147) ;  /* 0x0000000000049947 */ /* 0x000fea0003800000 */
[----:B------:R-:W-:Y:S01]  /*ccf0*/  BPT.TRAP 0x1 ;  /* 0x000000040000795c */ /* 0x000fe20000300000 */
.L_x_147:
[----:B------:R-:W1:Y:S02]  /*cd00*/  SYNCS.PHASECHK.TRANS64.TRYWAIT P0, [R3+URZ+0x88], R0 ;  /* 0x00008800030075a7 */ /* 0x000e64000800017f */
[----:B-1----:R-:W-:Y:S05]  /*cd10*/  @!P0 BRA `(.L_x_148) ;  /* 0x0000001400708947 */ /* 0x002fea0003800000 */
.L_x_182:
[----:B------:R-:W-:Y:S05]  /*cd20*/  @!P1 BRA `(.L_x_149) ;  /* 0x0000000000049947 */ /* 0x000fea0003800000 */
[----:B------:R-:W-:Y:S01]  /*cd30*/  BPT.TRAP 0x1 ;  /* 0x000000040000795c */ /* 0x000fe20000300000 */
.L_x_149:
[----:B------:R-:W1:Y:S02]  /*cd40*/  SYNCS.PHASECHK.TRANS64.TRYWAIT P0, [R3+URZ+0x90], R0 ;  /* 0x00009000030075a7 */ /* 0x000e64000800017f */
[----:B-1----:R-:W-:Y:S05]  /*cd50*/  @!P0 BRA `(.L_x_150) ;  /* 0x0000001400748947 */ /* 0x002fea0003800000 */
.L_x_183:
[----:B------:R-:W-:Y:S05]  /*cd60*/  @!P1 BRA `(.L_x_151) ;  /* 0x0000000000049947 */ /* 0x000fea0003800000 */
[----:B------:R-:W-:Y:S01]  /*cd70*/  BPT.TRAP 0x1 ;  /* 0x000000040000795c */ /* 0x000fe20000300000 */
.L_x_151:
[----:B------:R-:W-:-:S07]  /*cd80*/  SHF.L.U32 R8, R8, 0x1f, RZ ;  /* 0x0000001f08087819 */ /* 0x000fce00000006ff */
.L_x_152:
[----:B------:R1:W1:Y:S02]  /*cd90*/  SYNCS.PHASECHK.TRANS64.TRYWAIT P0, [R3+URZ+0x98], R8 ;  /* 0x00009808030075a7 */ /* 0x000264000800017f */
[----:B-1----:R-:W-:Y:S05]  /*cda0*/  @!P0 NANOSLEEP.SYNCS 0x989680 ;  /* 0x009896800000895d */ /* 0x002fea0003900000 */
[----:B------:R-:W1:Y:S02]  /*cdb0*/  @!P0 SYNCS.PHASECHK.TRANS64 P0, [R3+URZ+0x98], R8 ;  /* 0x00009808030085a7 */ /* 0x000e64000800007f */
[----:B-1----:R-:W-:Y:S05]  /*cdc0*/  @P0 BRA `(.L_x_14) ;  /* 0x0000001000300947 */ /* 0x002fea0003800000 */
[----:B------:R-:W-:Y:S05]  /*cdd0*/  BRA `(.L_x_152) ;  /* 0xfffffffc00ec7947 */ /* 0x000fea000383ffff */
.L_x_107:
[----:B------:R-:W-:Y:S01]  /*cde0*/  LOP3.LUT P0, RZ, R8, 0xff, RZ, 0xc0, !PT ;  /* 0x000000ff08ff7812 */ /* 0x000fe2000780c0ff */
[----:B------:R-:W-:Y:S01]  /*cdf0*/  IMAD.MOV.U32 R12, RZ, RZ, RZ ;  /* 0x000000ffff0c7224 */ /* 0x000fe200078e00ff */
[----:B------:R-:W-:-:S11]  /*ce00*/  MOV R0, 0x1 ;  /* 0x0000000100007802 */ /* 0x000fd60000000f00 */
[----:B------:R-:W-:Y:S05]  /*ce10*/  @!P0 BRA `(.L_x_153) ;  /* 0x0000000c00208947 */ /* 0x000fea0003800000 */
[----:B------:R-:W2:Y:S01]  /*ce20*/  LDC R0, c[0x0][0x28c] ;  /* 0x0000a300ff007b82 */ /* 0x000ea20000000800 */
[----:B------:R-:W-:Y:S01]  /*ce30*/  ULDC UR7, c[0x0][0x900] ;  /* 0x0002400000077ab9 */ /* 0x000fe20000000800 */
[----:B------:R-:W-:Y:S01]  /*ce40*/  UMOV UR8, 0xffffffff ;  /* 0xffffffff00087882 */ /* 0x000fe20000000000 */
[----:B------:R-:W-:Y:S01]  /*ce50*/  BSSY B0, `(.L_x_153) ;  /* 0x00000c4000007945 */ /* 0x000fe20003800000 */
[----:B-1----:R-:W-:Y:S01]  /*ce60*/  USHF.L.U32 UR4, UR36, 0x6, URZ ;  /* 0x0000000624047899 */ /* 0x002fe2000800063f */
[----:B------:R-:W-:Y:S01]  /*ce70*/  IMAD.MOV.U32 R10, RZ, RZ, 0x1 ;  /* 0x00000001ff0a7424 */ /* 0x000fe200078e00ff */
[----:B------:R-:W-:Y:S01]  /*ce80*/  USHF.L.U32 UR5, UR36, 0xc, URZ ;  /* 0x0000000c24057899 */ /* 0x000fe2000800063f */
[----:B------:R-:W-:Y:S01]  /*ce90*/  LOP3.LUT R9, R22, 0x2, RZ, 0xfc, !PT ;  /* 0x0000000216097812 */ /* 0x000fe200078efcff */
[----:B------:R-:W-:Y:S01]  /*cea0*/  USHF.L.U32 UR8, UR8, UR7, URZ ;  /* 0x0000000708087299 */ /* 0x000fe2000800063f */
[----:B------:R-:W-:Y:S01]  /*ceb0*/  MOV R12, RZ ;  /* 0x000000ff000c7202 */ /* 0x000fe20000000f00 */
[----:B------:R-:W-:Y:S01]  /*cec0*/  ULDC UR6, c[0x0][0x8a8] ;  /* 0x00022a0000067ab9 */ /* 0x000fe20000000800 */
[----:B------:R-:W-:Y:S01]  /*ced0*/  UMOV UR9, 0x1 ;  /* 0x0000000100097882 */ /* 0x000fe20000000000 */
[----:B------:R-:W-:-:S02]  /*cee0*/  ULOP3.LUT UR4, UR4, 0x40, URZ, 0xc0, !UPT ;  /* 0x0000004004047892 */ /* 0x000fc4000f8ec03f */
[----:B------:R-:W-:Y:S02]  /*cef0*/  ULOP3.LUT UR5, UR5, 0x1000, URZ, 0xc0, !UPT ;  /* 0x0000100005057892 */ /* 0x000fe4000f8ec03f */
[----:B------:R-:W-:Y:S02]  /*cf00*/  UIADD3 UR17, UR6, -0x1, URZ ;  /* 0xffffffff06117890 */ /* 0x000fe4000fffe03f */
[----:B------:R-:W-:Y:S02]  /*cf10*/  USHF.L.U32 UR19, UR9, UR7, URZ ;  /* 0x0000000709137299 */ /* 0x000fe4000800063f */
[----:B------:R-:W-:Y:S01]  /*cf20*/  ULOP3.LUT UR18, URZ, UR8, URZ, 0x33, !UPT ;  /* 0x000000083f127292 */ /* 0x000fe2000f8e333f */
[----:B------:R-:W-:Y:S01]  /*cf30*/  ULDC.64 UR22, c[0x0][0x198] ;  /* 0x0000660000167ab9 */ /* 0x000fe20000000a00 */
[----:B--2---:R-:W-:-:S05]  /*cf40*/  VIADD R0, R0, 0x3f ;  /* 0x0000003f00007836 */ /* 0x004fca0000000000 */
[----:B------:R-:W-:-:S04]  /*cf50*/  SHF.R.S32.HI R3, RZ, 0x1f, R0 ;  /* 0x0000001fff037819 */ /* 0x000fc80000011400 */
[----:B------:R-:W-:Y:S01]  /*cf60*/  LEA.HI R3, R3, R0, RZ, 0x6 ;  /* 0x0000000003037211 */ /* 0x000fe200078f30ff */
[----:B------:R-:W-:-:S03]  /*cf70*/  IMAD.MOV.U32 R0, RZ, RZ, 0x1 ;  /* 0x00000001ff007424 */ /* 0x000fc600078e00ff */
[----:B------:R-:W-:-:S05]  /*cf80*/  SHF.R.S32.HI R3, RZ, 0x6, R3 ;  /* 0x00000006ff037819 */ /* 0x000fca0000011403 */
[----:B------:R-:W-:-:S07]  /*cf90*/  VIADD R8, R3, 0x1 ;  /* 0x0000000103087836 */ /* 0x000fce0000000000 */
.L_x_164:
[----:B------:R-:W-:-:S03]  /*cfa0*/  UMOV UR6, 0xffffffff ;  /* 0xffffffff00067882 */ /* 0x000fc60000000000 */
[----:B------:R-:W-:Y:S05]  /*cfb0*/  BRA.DIV UR6, `(.L_x_154) ;  /* 0x0000001206f07947 */ /* 0x000fea000b800000 */
[----:B------:R-:W-:-:S13]  /*cfc0*/  ELECT P6, URZ, PT ;  /* 0x00000000003f782f */ /* 0x000fda00038c0000 */
.L_x_186:
[----:B------:R-:W1:Y:S01]  /*cfd0*/  LDC R4, c[0x0][0x28c] ;  /* 0x0000a300ff047b82 */ /* 0x000e620000000800 */
[----:B------:R-:W-:Y:S01]  /*cfe0*/  BSSY B1, `(.L_x_155) ;  /* 0x0000038000017945 */ /* 0x000fe20003800000 */
[----:B-1----:R-:W-:-:S13]  /*cff0*/  ISETP.LT.OR P6, PT, R4, 0x1, !P6 ;  /* 0x000000010400780c */ /* 0x002fda00077c1670 */
[----:B------:R-:W-:Y:S05]  /*d000*/  @P6 BRA `(.L_x_156) ;  /* 0x0000000000d46947 */ /* 0x000fea0003800000 */
[----:B------:R-:W-:Y:S01]  /*d010*/  LEA R20, R20, UR4, 0x7 ;  /* 0x0000000414147c11 */ /* 0x000fe2000f8e38ff */
[----:B------:R-:W-:Y:S01]  /*d020*/  IMAD.SHL.U32 R21, R21, 0x80, RZ ;  /* 0x0000008015157824 */ /* 0x000fe200078e00ff */
[----:B------:R-:W-:Y:S01]  /*d030*/  MOV R5, R0 ;  /* 0x0000000000057202 */ /* 0x000fe20000000f00 */
[----:B------:R-:W-:Y:S02]  /*d040*/  IMAD.MOV.U32 R19, RZ, RZ, RZ ;  /* 0x000000ffff137224 */ /* 0x000fe400078e00ff */
[----:B------:R-:W-:Y:S02]  /*d050*/  IMAD.MOV.U32 R4, RZ, RZ, R8 ;  /* 0x000000ffff047224 */ /* 0x000fe400078e0008 */
[----:B------:R-:W-:-:S07]  /*d060*/  IMAD.MOV.U32 R6, RZ, RZ, R12 ;  /* 0x000000ffff067224 */ /* 0x000fce00078e000c */
.L_x_159:
[----:B------:R-:W1:Y:S01]  /*d070*/  S2R R14, SR_CgaCtaId ;  /* 0x00000000000e7919 */ /* 0x000e620000008800 */
[----:B------:R-:W-:Y:S02]  /*d080*/  MOV R7, 0x400 ;  /* 0x0000040000077802 */ /* 0x000fe40000000f00 */
[----:B------:R-:W-:-:S13]  /*d090*/  LOP3.LUT P1, RZ, R18, 0x7f, RZ, 0xc0, !PT ;  /* 0x0000007f12ff7812 */ /* 0x000fda000782c0ff */
[----:B------:R-:W2:Y:S01]  /*d0a0*/  @!P1 LDC R11, c[0x0][0x500] ;  /* 0x00014000ff0b9b82 */ /* 0x000ea20000000800 */
[----:B-1----:R-:W-:Y:S02]  /*d0b0*/  LEA R15, R14, R7, 0x18 ;  /* 0x000000070e0f7211 */ /* 0x002fe400078ec0ff */
[----:B------:R-:W-:-:S03]  /*d0c0*/  SHF.L.U32 R7, R5, 0x1f, RZ ;  /* 0x0000001f05077819 */ /* 0x000fc600000006ff */
[----:B------:R-:W-:-:S04]  /*d0d0*/  IMAD R14, R6, 0x8, R15 ;  /* 0x00000008060e7824 */ /* 0x000fc800078e020f */
[----:B------:R-:W1:Y:S02]  /*d0e0*/  SYNCS.PHASECHK.TRANS64.TRYWAIT P0, [R14+URZ+0x30], R7 ;  /* 0x000030070e0075a7 */ /* 0x000e64000800017f */
[----:B-12---:R-:W-:Y:S05]  /*d0f0*/  @!P0 BRA `(.L_x_157) ;  /* 0x0000001000c08947 */ /* 0x006fea0003800000 */
.L_x_187:
[----:B-1----:R-:W-:Y:S01]  /*d100*/  PRMT R7, R9, 0x9910, RZ ;  /* 0x0000991009077816 */ /* 0x002fe200000000ff */
[----:B------:R1:W-:Y:S03]  /*d110*/  @!P1 SYNCS.ARRIVE.TRANS64 RZ, [R14+URZ], R11 ;  /* 0x0000000b0eff99a7 */ /* 0x0003e6000800003f */
[----:B------:R-:W-:-:S13]  /*d120*/  ISETP.NE.AND P0, PT, R7, 0x2, PT ;  /* 0x000000020700780c */ /* 0x000fda0003f05270 */
[----:B-1----:R-:W-:Y:S05]  /*d130*/  @P0 BRA `(.L_x_158) ;  /* 0x0000000000040947 */ /* 0x002fea0003800000 */
[----:B------:R-:W-:Y:S01]  /*d140*/  BPT.TRAP 0x1 ;  /* 0x000000040000795c */ /* 0x000fe20000300000 */
.L_x_158:
[C---:B------:R-:W-:Y:S01]  /*d150*/  LEA R7, R6.reuse, UR5, 0xd ;  /* 0x0000000506077c11 */ /* 0x040fe2000f8e68ff */
[--C-:B------:R-:W-:Y:S01]  /*d160*/  IMAD R11, R6, 0x4000, R15.reuse ;  /* 0x00004000060b7824 */ /* 0x100fe200078e020f */
[----:B------:R-:W-:Y:S01]  /*d170*/  R2UR UR9, R14 ;  /* 0x000000000e0972ca */ /* 0x000fe200000e0000 */
[----:B------:R-:W-:Y:S01]  /*d180*/  VIADD R4, R4, 0xffffffff ;  /* 0xffffffff04047836 */ /* 0x000fe20000000000 */
[----:B------:R-:W-:Y:S01]  /*d190*/  UIADD3 UR6, UP0, UR22, 0xf0, URZ ;  /* 0x000000f016067890 */ /* 0x000fe2000ff1e03f */
[----:B------:R-:W-:Y:S01]  /*d1a0*/  IMAD R7, R7, 0x2, R15 ;  /* 0x0000000207077824 */ /* 0x000fe200078e020f */
[----:B------:R-:W-:Y:S01]  /*d1b0*/  R2UR UR7, R11 ;  /* 0x000000000b0772ca */ /* 0x000fe200000e0000 */
[----:B------:R-:W-:Y:S01]  /*d1c0*/  UIADD3 UR24, UP1, UR22, 0x1f0, URZ ;  /* 0x000001f016187890 */ /* 0x000fe2000ff3e03f */
[----:B------:R-:W-:Y:S01]  /*d1d0*/  R2UR UR11, R21 ;  /* 0x00000000150b72ca */ /* 0x000fe200000e0000 */
[----:B------:R-:W-:Y:S01]  /*d1e0*/  UMOV UR14, 0x0 ;  /* 0x00000000000e7882 */ /* 0x000fe20000000000 */
[----:B------:R-:W-:Y:S01]  /*d1f0*/  R2UR UR8, R7 ;  /* 0x00000000070872ca */ /* 0x000fe200000e0000 */
[----:B------:R-:W-:Y:S01]  /*d200*/  UIADD3.X UR25, URZ, UR23, URZ, UP1, !UPT ;  /* 0x000000173f197290 */ /* 0x000fe20008ffe43f */
[----:B------:R-:W-:Y:S01]  /*d210*/  R2UR UR10, R19 ;  /* 0x00000000130a72ca */ /* 0x000fe200000e0000 */
[----:B------:R-:W-:Y:S01]  /*d220*/  UMOV UR15, 0x10000000 ;  /* 0x10000000000f7882 */ /* 0x000fe20000000000 */
[----:B------:R-:W-:Y:S01]  /*d230*/  R2UR UR12, R13 ;  /* 0x000000000d0c72ca */ /* 0x000fe200000e0000 */
[----:B------:R-:W-:Y:S01]  /*d240*/  UMOV UR21, 0x30000 ;  /* 0x0003000000157882 */ /* 0x000fe20000000000 */
[----:B------:R-:W-:Y:S01]  /*d250*/  R2UR UR20, R20 ;  /* 0x00000000141472ca */ /* 0x000fe200000e0000 */
[----:B------:R-:W-:Y:S01]  /*d260*/  VIADD R19, R19, 0x40 ;  /* 0x0000004013137836 */ /* 0x000fe20000000000 */
[----:B------:R-:W-:Y:S01]  /*d270*/  ISETP.GT.AND P1, PT, R4, 0x1, PT ;  /* 0x000000010400780c */ /* 0x000fe20003f24270 */
[----:B------:R-:W-:Y:S01]  /*d280*/  UIADD3 UR13, UR7, 0x8400, URZ ;  /* 0x00008400070d7890 */ /* 0x000fe2000fffe03f */
[----:B------:R-:W-:Y:S01]  /*d290*/  IADD3 R6, R6, 0x1, RZ ;  /* 0x0000000106067810 */ /* 0x000fe20007ffe0ff */
[----:B------:R-:W-:-:S02]  /*d2a0*/  UIADD3.X UR7, URZ, UR23, URZ, UP0, !UPT ;  /* 0x000000173f077290 */ /* 0x000fc400087fe43f */
[----:B------:R-:W-:Y:S01]  /*d2b0*/  UIADD3 UR16, UR8, 0x20400, URZ ;  /* 0x0002040008107890 */ /* 0x000fe2000fffe03f */
[C---:B------:R-:W-:Y:S02]  /*d2c0*/  ISETP.NE.AND P0, PT, R6.reuse, 0x6, PT ;  /* 0x000000060600780c */ /* 0x040fe40003f05270 */
[----:B------:R-:W-:Y:S02]  /*d2d0*/  UMOV UR8, UR13 ;  /* 0x0000000d00087c82 */ /* 0x000fe40008000000 */
[----:B------:R-:W-:Y:S02]  /*d2e0*/  SEL R14, RZ, 0x1, P0 ;  /* 0x00000001ff0e7807 */ /* 0x000fe40000000000 */
[----:B------:R1:W-:Y:S01]  /*d2f0*/  UTMALDG.3D [UR8], [UR6], desc[UR14] ;  /* 0x00000e08060075b4 */ /* 0x0003e20008011000 */
[----:B------:R-:W-:Y:S02]  /*d300*/  SEL R6, R6, RZ, P0 ;  /* 0x000000ff06067207 */ /* 0x000fe40000000000 */
[----:B------:R-:W-:Y:S01]  /*d310*/  LOP3.LUT R5, R5, R14, RZ, 0x3c, !PT ;  /* 0x0000000e05057212 */ /* 0x000fe200078e3cff */
[----:B-1----:R-:W-:Y:S01]  /*d320*/  UMOV UR8, UR16 ;  /* 0x0000001000087c82 */ /* 0x002fe20008000000 */
[----:B------:R-:W-:-:S02]  /*d330*/  UMOV UR11, UR20 ;  /* 0x00000014000b7c82 */ /* 0x000fc40008000000 */
[----:B------:R1:W-:Y:S02]  /*d340*/  UTMALDG.3D.MULTICAST [UR8], [UR24], UR21, desc[UR14] ;  /* 0x00000e08180073b4 */ /* 0x0003e40008011815 */
[----:B-1----:R-:W-:Y:S05]  /*d350*/  @P1 BRA `(.L_x_159) ;  /* 0xfffffffc00441947 */ /* 0x002fea000383ffff */
.L_x_156:
[----:B------:R-:W-:Y:S05]  /*d360*/  BSYNC B1 ;  /* 0x0000000000017941 */ /* 0x000fea0003800000 */
.L_x_155:
[----:B------:R-:W-:Y:S01]  /*d370*/  LOP3.LUT P1, RZ, R10, 0xff, RZ, 0xc0, !PT ;  /* 0x000000ff0aff7812 */ /* 0x000fe2000782c0ff */
[C---:B------:R-:W-:Y:S01]  /*d380*/  IMAD.IADD R12, R3.reuse, 0x1, R12 ;  /* 0x00000001030c7824 */ /* 0x040fe200078e020c */
[----:B------:R-:W-:Y:S01]  /*d390*/  ULDC.64 UR6, c[0x0][0x8f8] ;  /* 0x00023e0000067ab9 */ /* 0x000fe20000000a00 */
[C---:B------:R-:W-:Y:S01]  /*d3a0*/  ISETP.GE.U32.AND P2, PT, R3.reuse, 0x6, PT ;  /* 0x000000060300780c */ /* 0x040fe20003f46070 */
[----:B------:R-:W-:Y:S01]  /*d3b0*/  BSSY B1, `(.L_x_160) ;  /* 0x000006b000017945 */ /* 0x000fe20003800000 */
[----:B------:R-:W-:Y:S01]  /*d3c0*/  IMAD.MOV.U32 R21, RZ, RZ, -0x1 ;  /* 0xffffffffff157424 */ /* 0x000fe200078e00ff */
[----:B------:R-:W-:Y:S01]  /*d3d0*/  ISETP.GT.U32.AND P0, PT, R12, 0x5, PT ;  /* 0x000000050c00780c */ /* 0x000fe20003f04070 */
[----:B------:R-:W-:Y:S01]  /*d3e0*/  IMAD.MOV.U32 R13, RZ, RZ, -0x1 ;  /* 0xffffffffff0d7424 */ /* 0x000fe200078e00ff */
[----:B------:R-:W-:Y:S02]  /*d3f0*/  MOV R20, 0xffffffff ;  /* 0xffffffff00147802 */ /* 0x000fe40000000f00 */
[----:B------:R-:W-:-:S02]  /*d400*/  ISETP.LT.U32.AND P0, PT, R3, 0x6, P0 ;  /* 0x000000060300780c */ /* 0x000fc40000701070 */
[----:B------:R-:W-:Y:S01]  /*d410*/  PRMT R10, RZ, 0x7610, R10 ;  /* 0x00007610ff0a7816 */ /* 0x000fe2000000000a */
[----:B------:R-:W1:Y:S01]  /*d420*/  @P1 S2R R5, SR_CgaCtaId ;  /* 0x0000000000051919 */ /* 0x000e620000008800 */
[----:B------:R-:W-:-:S04]  /*d430*/  @P1 MOV R4, 0x400 ;  /* 0x0000040000041802 */ /* 0x000fc80000000f00 */
[----:B-1----:R-:W-:Y:S01]  /*d440*/  @P1 LEA R6, R5, R4, 0x18 ;  /* 0x0000000405061211 */ /* 0x002fe200078ec0ff */
[----:B------:R-:W-:-:S03]  /*d450*/  IMAD.WIDE.U32 R4, R12, -0x55555555, RZ ;  /* 0xaaaaaaab0c047825 */ /* 0x000fc600078e00ff */
[----:B------:R1:W-:Y:S01]  /*d460*/  @P1 SYNCS.ARRIVE.TRANS64.A1T0 RZ, [R6+URZ+0xa8], RZ ;  /* 0x0000a8ff06ff19a7 */ /* 0x0003e2000810003f */
[----:B------:R-:W-:Y:S02]  /*d470*/  IADD3 R16, P1, R16, UR38, RZ ;  /* 0x0000002610107c10 */ /* 0x000fe4000ff3e0ff */
[----:B------:R-:W-:Y:S02]  /*d480*/  SHF.R.U32.HI R7, RZ, 0x2, R5 ;  /* 0x00000002ff077819 */ /* 0x000fe40000011605 */
[----:B------:R-:W-:Y:S02]  /*d490*/  SEL R5, RZ, 0x1, !P0 ;  /* 0x00000001ff057807 */ /* 0x000fe40004000000 */
[----:B------:R-:W-:Y:S01]  /*d4a0*/  IADD3.X R17, R17, UR37, RZ, P1, !PT ;  /* 0x0000002511117c10 */ /* 0x000fe20008ffe4ff */
[----:B------:R-:W-:Y:S01]  /*d4b0*/  IMAD R12, R7, -0x6, R12 ;  /* 0xfffffffa070c7824 */ /* 0x000fe200078e020c */
[----:B------:R-:W-:Y:S02]  /*d4c0*/  ISETP.GE.U32.AND P0, PT, R16, UR6, PT ;  /* 0x0000000610007c0c */ /* 0x000fe4000bf06070 */
[----:B------:R-:W-:-:S02]  /*d4d0*/  LOP3.LUT R0, R0, R5, RZ, 0x3c, !PT ;  /* 0x0000000500007212 */ /* 0x000fc400078e3cff */
[----:B------:R-:W-:Y:S02]  /*d4e0*/  ISETP.GE.U32.AND.EX P0, PT, R17, UR7, PT, P0 ;  /* 0x0000000711007c0c */ /* 0x000fe4000bf06100 */
[----:B------:R-:W-:Y:S02]  /*d4f0*/  @P2 LOP3.LUT R0, R0, 0x1, R7, 0x78, !PT ;  /* 0x0000000100002812 */ /* 0x000fe400078e7807 */
[----:B------:R-:W-:-:S09]  /*d500*/  PRMT R4, RZ, 0x7610, R4 ;  /* 0x00007610ff047816 */ /* 0x000fd20000000004 */
[----:B-1----:R-:W-:Y:S05]  /*d510*/  @P0 BRA `(.L_x_161) ;  /* 0x0000000400500947 */ /* 0x002fea0003800000 */
[----:B------:R-:W1:Y:S01]  /*d520*/  S2R R14, SR_CTAID.X ;  /* 0x00000000000e7919 */ /* 0x000e620000002500 */
[----:B------:R-:W-:Y:S01]  /*d530*/  ULDC.64 UR6, c[0x0][0x8d0] ;  /* 0x0002340000067ab9 */ /* 0x000fe20000000a00 */
[----:B------:R-:W2:Y:S01]  /*d540*/  LDC R15, c[0x0][0x144] ;  /* 0x00005100ff0f7b82 */ /* 0x000ea20000000800 */
[----:B------:R-:W-:Y:S01]  /*d550*/  ISETP.NE.U32.AND P0, PT, RZ, UR6, PT ;  /* 0x00000006ff007c0c */ /* 0x000fe2000bf05070 */
[----:B------:R-:W3:Y:S01]  /*d560*/  S2R R11, SR_CTAID.Y ;  /* 0x00000000000b7919 */ /* 0x000ee20000002600 */
[----:B------:R-:W-:Y:S01]  /*d570*/  ULDC UR8, c[0x0][0x150] ;  /* 0x0000540000087ab9 */ /* 0x000fe20000000800 */
[----:B------:R-:W-:Y:S01]  /*d580*/  ULDC UR9, c[0x0][0x8d8] ;  /* 0x0002360000097ab9 */ /* 0x000fe20000000800 */
[----:B------:R-:W-:Y:S01]  /*d590*/  ISETP.NE.AND.EX P0, PT, RZ, UR7, PT, P0 ;  /* 0x00000007ff007c0c */ /* 0x000fe2000bf05300 */
[----:B------:R-:W-:Y:S01]  /*d5a0*/  IMAD.MOV.U32 R4, RZ, RZ, R16 ;  /* 0x000000ffff047224 */ /* 0x000fe200078e0010 */
[----:B-1----:R-:W-:-:S05]  /*d5b0*/  I2FP.F32.U32 R5, R14 ;  /* 0x0000000e00057245 */ /* 0x002fca0000201000 */
[----:B------:R-:W-:Y:S01]  /*d5c0*/  FMUL R19, R5, UR8 ;  /* 0x0000000805137c20 */ /* 0x000fe20008400000 */
[----:B------:R-:W-:-:S05]  /*d5d0*/  IMAD.MOV.U32 R5, RZ, RZ, R17 ;  /* 0x000000ffff057224 */ /* 0x000fca00078e0011 */
[----:B---3--:R-:W-:Y:S05]  /*d5e0*/  @!P0 BRA `(.L_x_162) ;  /* 0x0000000000288947 */ /* 0x008fea0003800000 */
[----:B------:R-:W-:Y:S02]  /*d5f0*/  ULDC UR8, c[0x0][0x8dc] ;  /* 0x0002370000087ab9 */ /* 0x000fe40000000800 */
[----:B------:R-:W-:-:S05]  /*d600*/  IADD3 R5, P0, R16, UR8, RZ ;  /* 0x0000000810057c10 */ /* 0x000fca000ff1e0ff */
[----:B------:R-:W-:-:S04]  /*d610*/  IMAD.X R13, RZ, RZ, R17, P0 ;  /* 0x000000ffff0d7224 */ /* 0x000fc800000e0611 */
[----:B------:R-:W-:-:S04]  /*d620*/  IMAD.WIDE.U32 R6, R13, UR6, RZ ;  /* 0x000000060d067c25 */ /* 0x000fc8000f8e00ff */
[----:B------:R-:W-:-:S04]  /*d630*/  IMAD.WIDE.U32 R6, P0, R5, UR7, R6 ;  /* 0x0000000705067c25 */ /* 0x000fc8000f800006 */
[----:B------:R-:W-:-:S04]  /*d640*/  IMAD.WIDE.U32 R4, R5, UR6, RZ ;  /* 0x0000000605047c25 */ /* 0x000fc8000f8e00ff */
[----:B------:R-:W-:Y:S01]  /*d650*/  IMAD.MOV.U32 R4, RZ, RZ, R7 ;  /* 0x000000ffff047224 */ /* 0x000fe200078e0007 */
[----:B------:R-:W-:Y:S02]  /*d660*/  IADD3 RZ, P1, R5, R6, RZ ;  /* 0x0000000605ff7210 */ /* 0x000fe40007f3e0ff */
[----:B------:R-:W-:-:S03]  /*d670*/  IADD3.X R5, RZ, RZ, RZ, P0, !PT ;  /* 0x000000ffff057210 */ /* 0x000fc600007fe4ff */
[----:B------:R-:W-:-:S08]  /*d680*/  IMAD.WIDE.U32.X R4, R13, UR7, R4, P1 ;  /* 0x000000070d047c25 */ /* 0x000fd000088e0404 */
.L_x_162:
[--C-:B------:R-:W-:Y:S01]  /*d690*/  SHF.R.U64 R13, R4, UR9, R5.reuse ;  /* 0x00000009040d7c19 */ /* 0x100fe20008001205 */
[----:B------:R-:W1:Y:S01]  /*d6a0*/  F2I.U32.TRUNC.NTZ R19, R19 ;  /* 0x0000001300137305 */ /* 0x000e62000020f000 */
[----:B------:R-:W-:Y:S01]  /*d6b0*/  SHF.R.U32.HI R4, RZ, UR9, R5 ;  /* 0x00000009ff047c19 */ /* 0x000fe20008011605 */
[----:B------:R-:W-:Y:S01]  /*d6c0*/  ULDC.64 UR6, c[0x0][0x8c8] ;  /* 0x0002320000067ab9 */ /* 0x000fe20000000a00 */
[----:B------:R-:W-:Y:S01]  /*d6d0*/  IADD3 R7, P0, RZ, -R13, RZ ;  /* 0x8000000dff077210 */ /* 0x000fe20007f1e0ff */
[----:B------:R-:W-:Y:S01]  /*d6e0*/  ULDC.64 UR8, c[0x0][0x8e8] ;  /* 0x00023a0000087ab9 */ /* 0x000fe20000000a00 */
[----:B------:R-:W3:Y:S03]  /*d6f0*/  LDC R20, c[0x0][0x148] ;  /* 0x00005200ff147b82 */ /* 0x000ee60000000800 */
[----:B------:R-:W-:Y:S01]  /*d700*/  IMAD.X R4, RZ, RZ, ~R4, P0 ;  /* 0x000000ffff047224 */ /* 0x000fe200000e0e04 */
[----:B------:R-:W-:-:S03]  /*d710*/  ISETP.NE.U32.AND P0, PT, RZ, UR8, PT ;  /* 0x00000008ff007c0c */ /* 0x000fc6000bf05070 */
[----:B------:R-:W-:Y:S01]  /*d720*/  IMAD R6, R4, UR6, RZ ;  /* 0x0000000604067c24 */ /* 0x000fe2000f8e02ff */
[----:B------:R-:W-:Y:S01]  /*d730*/  ISETP.NE.AND.EX P0, PT, RZ, UR9, PT, P0 ;  /* 0x00000009ff007c0c */ /* 0x000fe2000bf05300 */
[----:B------:R-:W-:Y:S01]  /*d740*/  IMAD.WIDE.U32 R4, R7, UR6, R16 ;  /* 0x0000000607047c25 */ /* 0x000fe2000f8e0010 */
[----:B------:R-:W-:-:S03]  /*d750*/  ULDC UR6, c[0x0][0x8c0] ;  /* 0x0002300000067ab9 */ /* 0x000fc60000000800 */
[----:B------:R-:W-:Y:S01]  /*d760*/  IMAD R7, R7, UR7, R6 ;  /* 0x0000000707077c24 */ /* 0x000fe2000f8e0206 */
[----:B------:R-:W-:Y:S01]  /*d770*/  ULDC UR7, c[0x0][0x154] ;  /* 0x0000550000077ab9 */ /* 0x000fe20000000800 */
[----:B-1----:R-:W-:Y:S02]  /*d780*/  IMAD.MOV R6, RZ, RZ, -R19 ;  /* 0x000000ffff067224 */ /* 0x002fe400078e0a13 */
[----:B------:R-:W-:Y:S02]  /*d790*/  IMAD.IADD R5, R5, 0x1, R7 ;  /* 0x0000000105057824 */ /* 0x000fe400078e0207 */
[----:B--2---:R-:W-:Y:S01]  /*d7a0*/  IMAD R14, R15, R6, R14 ;  /* 0x000000060f0e7224 */ /* 0x004fe200078e020e */
[----:B------:R-:W-:Y:S02]  /*d7b0*/  I2FP.F32.U32 R6, R11 ;  /* 0x0000000b00067245 */ /* 0x000fe40000201000 */
[--C-:B------:R-:W-:Y:S02]  /*d7c0*/  SHF.R.U64 R15, R4, UR6, R5.reuse ;  /* 0x00000006040f7c19 */ /* 0x100fe40008001205 */
[----:B------:R-:W-:Y:S01]  /*d7d0*/  SHF.R.U32.HI R4, RZ, UR6, R5 ;  /* 0x00000006ff047c19 */ /* 0x000fe20008011605 */
[----:B------:R-:W-:Y:S01]  /*d7e0*/  FMUL R6, R6, UR7 ;  /* 0x0000000706067c20 */ /* 0x000fe20008400000 */
[----:B------:R-:W-:-:S02]  /*d7f0*/  ULDC UR6, c[0x0][0x8b0] ;  /* 0x00022c0000067ab9 */ /* 0x000fc40000000800 */
[--C-:B------:R-:W-:Y:S01]  /*d800*/  SHF.R.U64 R21, R15, UR6, R4.reuse ;  /* 0x000000060f157c19 */ /* 0x100fe20008001204 */
[----:B------:R1:W2:Y:S01]  /*d810*/  F2I.U32.TRUNC.NTZ R24, R6 ;  /* 0x0000000600187305 */ /* 0x0002a2000020f000 */
[----:B------:R-:W-:Y:S01]  /*d820*/  SHF.R.U32.HI R4, RZ, UR6, R4 ;  /* 0x00000006ff047c19 */ /* 0x000fe20008011604 */
[----:B------:R-:W-:-:S03]  /*d830*/  ULDC UR6, c[0x0][0x900] ;  /* 0x0002400000067ab9 */ /* 0x000fc60000000800 */
[--C-:B------:R-:W-:Y:S02]  /*d840*/  SHF.R.U32.HI R23, RZ, UR6, R4.reuse ;  /* 0x00000006ff177c19 */ /* 0x100fe40008011604 */
[----:B------:R-:W-:-:S03]  /*d850*/  SHF.R.U64 R19, R21, UR6, R4 ;  /* 0x0000000615137c19 */ /* 0x000fc60008001204 */
[----:B------:R-:W-:Y:S01]  /*d860*/  IMAD.MOV.U32 R5, RZ, RZ, R23 ;  /* 0x000000ffff057224 */ /* 0x000fe200078e0017 */
[----:B------:R-:W-:Y:S01]  /*d870*/  MOV R4, R19 ;  /* 0x0000001300047202 */ /* 0x000fe20000000f00 */
[----:B-1----:R-:W-:Y:S06]  /*d880*/  @!P0 BRA `(.L_x_163) ;  /* 0x0000000000288947 */ /* 0x002fec0003800000 */
[----:B------:R-:W-:Y:S02]  /*d890*/  ULDC UR6, c[0x0][0x8f4] ;  /* 0x00023d0000067ab9 */ /* 0x000fe40000000800 */
[----:B------:R-:W-:-:S05]  /*d8a0*/  IADD3 R5, P0, R19, UR6, RZ ;  /* 0x0000000613057c10 */ /* 0x000fca000ff1e0ff */
[----:B------:R-:W-:-:S04]  /*d8b0*/  IMAD.X R23, RZ, RZ, R23, P0 ;  /* 0x000000ffff177224 */ /* 0x000fc800000e0617 */
[----:B------:R-:W-:-:S04]  /*d8c0*/  IMAD.WIDE.U32 R6, R23, UR8, RZ ;  /* 0x0000000817067c25 */ /* 0x000fc8000f8e00ff */
[----:B------:R-:W-:-:S04]  /*d8d0*/  IMAD.WIDE.U32 R6, P0, R5, UR9, R6 ;  /* 0x0000000905067c25 */ /* 0x000fc8000f800006 */
[----:B------:R-:W-:-:S04]  /*d8e0*/  IMAD.WIDE.U32 R4, R5, UR8, RZ ;  /* 0x0000000805047c25 */ /* 0x000fc8000f8e00ff */
[----:B------:R-:W-:Y:S01]  /*d8f0*/  IMAD.MOV.U32 R4, RZ, RZ, R7 ;  /* 0x000000ffff047224 */ /* 0x000fe200078e0007 */
[----:B------:R-:W-:Y:S01]  /*d900*/  IADD3 RZ, P1, R5, R6, RZ ;  /* 0x0000000605ff7210 */ /* 0x000fe20007f3e0ff */
[----:B------:R-:W-:-:S04]  /*d910*/  IMAD.X R5, RZ, RZ, RZ, P0 ;  /* 0x000000ffff057224 */ /* 0x000fc800000e06ff */
[----:B------:R-:W-:-:S08]  /*d920*/  IMAD.WIDE.U32.X R4, R23, UR9, R4, P1 ;  /* 0x0000000917047c25 */ /* 0x000fd000088e0404 */
.L_x_163:
[----:B------:R-:W-:Y:S01]  /*d930*/  ISETP.NE.AND P0, PT, R2, 0x1, PT ;  /* 0x000000010200780c */ /* 0x000fe20003f05270 */
[----:B------:R-:W-:Y:S01]  /*d940*/  ULDC UR6, c[0x0][0x8f0] ;  /* 0x00023c0000067ab9 */ /* 0x000fe20000000800 */
[----:B------:R-:W-:Y:S01]  /*d950*/  LOP3.LUT R21, R21, UR18, RZ, 0xc0, !PT ;  /* 0x0000001215157c12 */ /* 0x000fe2000f8ec0ff */
[----:B------:R-:W-:Y:S01]  /*d960*/  ULDC UR7, c[0x0][0x8b8] ;  /* 0x00022e0000077ab9 */ /* 0x000fe20000000800 */
[----:B------:R-:W-:Y:S01]  /*d970*/  SHF.R.U64 R4, R4, UR6, R5 ;  /* 0x0000000604047c19 */ /* 0x000fe20008001205 */
[----:B------:R-:W-:Y:S01]  /*d980*/  ULDC UR6, c[0x0][0x8e0] ;  /* 0x0002380000067ab9 */ /* 0x000fe20000000800 */
[----:B--2---:R-:W-:Y:S01]  /*d990*/  IADD3 R24, -R24, RZ, RZ ;  /* 0x000000ff18187210 */ /* 0x004fe20007ffe1ff */
[----:B------:R-:W-:Y:S02]  /*d9a0*/  IMAD.MOV.U32 R5, RZ, RZ, 0x1 ;  /* 0x00000001ff057424 */ /* 0x000fe400078e00ff */
[----:B------:R-:W-:Y:S02]  /*d9b0*/  IMAD.MOV R6, RZ, RZ, -R4 ;  /* 0x000000ffff067224 */ /* 0x000fe400078e0a04 */
[----:B------:R-:W-:Y:S01]  /*d9c0*/  IMAD R21, R4, UR19, R21 ;  /* 0x0000001304157c24 */ /* 0x000fe2000f8e0215 */
[----:B------:R-:W-:Y:S01]  /*d9d0*/  LOP3.LUT R4, R15, UR17, RZ, 0xc0, !PT ;  /* 0x000000110f047c12 */ /* 0x000fe2000f8ec0ff */
[----:B---3--:R-:W-:-:S02]  /*d9e0*/  @P0 IMAD R14, R20, R24, R11 ;  /* 0x00000018140e0224 */ /* 0x008fc400078e020b */
[----:B------:R-:W-:Y:S01]  /*d9f0*/  IMAD R19, R6, UR6, R19 ;  /* 0x0000000606137c24 */ /* 0x000fe2000f8e0213 */
[----:B------:R-:W-:Y:S01]  /*da00*/  ULDC UR6, c[0x0][0x8a8] ;  /* 0x00022a0000067ab9 */ /* 0x000fe20000000800 */
[----:B------:R-:W-:Y:S02]  /*da10*/  IMAD R14, R21, UR7, R14 ;  /* 0x00000007150e7c24 */ /* 0x000fe4000f8e020e */
[--C-:B------:R-:W-:Y:S01]  /*da20*/  IMAD R19, R19, UR6, R4.reuse ;  /* 0x0000000613137c24 */ /* 0x100fe2000f8e0204 */
[----:B------:R-:W-:-:S04]  /*da30*/  PRMT R4, R5, 0x7610, R4 ;  /* 0x0000761005047816 */ /* 0x000fc80000000004 */
[----:B------:R-:W-:Y:S02]  /*da40*/  SEL R20, R19, R14, !P0 ;  /* 0x0000000e13147207 */ /* 0x000fe40004000000 */
[----:B------:R-:W-:-:S07]  /*da50*/  SEL R21, R14, R19, !P0 ;  /* 0x000000130e157207 */ /* 0x000fce0004000000 */
.L_x_161:
[----:B------:R-:W-:Y:S05]  /*da60*/  BSYNC B1 ;  /* 0x0000000000017941 */ /* 0x000fea0003800000 */
.L_x_160:
[----:B------:R-:W-:-:S13]  /*da70*/  LOP3.LUT P0, RZ, R4, 0xff, RZ, 0xc0, !PT ;  /* 0x000000ff04ff7812 */ /* 0x000fda000780c0ff */
[----:B------:R-:W-:Y:S05]  /*da80*/  @P0 BRA `(.L_x_164) ;  /* 0xfffffff400440947 */ /* 0x000fea000383ffff */
[----:B------:R-:W-:Y:S05]  /*da90*/  BSYNC B0 ;  /* 0x0000000000007941 */ /* 0x000fea0003800000 */
.L_x_153:
[----:B------:R-:W-:-:S03]  /*daa0*/  UMOV UR6, 0xffffffff ;  /* 0xffffffff00067882 */ /* 0x000fc60000000000 */
[----:B------:R-:W-:Y:S05]  /*dab0*/  BRA.DIV UR6, `(.L_x_165) ;  /* 0x0000000a06647947 */ /* 0x000fea000b800000 */
[----:B------:R-:W-:-:S13]  /*dac0*/  ELECT P6, URZ, PT ;  /* 0x00000000003f782f */ /* 0x000fda00038c0000 */
.L_x_190:
[----:B------:R-:W-:Y:S05]  /*dad0*/  @!P6 BRA `(.L_x_14) ;  /* 0x0000000000ece947 */ /* 0x000fea0003800000 */
[----:B------:R-:W-:-:S04]  /*dae0*/  LOP3.LUT R22, R22, 0x2, RZ, 0xfc, !PT ;  /* 0x0000000216167812 */ /* 0x000fc800078efcff */
[----:B------:R-:W-:-:S13]  /*daf0*/  ISETP.NE.AND P0, PT, R22, 0x3, PT ;  /* 0x000000031600780c */ /* 0x000fda0003f05270 */
[----:B------:R-:W-:Y:S05]  /*db00*/  @!P0 BRA `(.L_x_166) ;  /* 0x0000000000048947 */ /* 0x000fea0003800000 */
[----:B-1----:R-:W-:Y:S01]  /*db10*/  BPT.TRAP 0x1 ;  /* 0x000000040000795c */ /* 0x002fe20000300000 */
.L_x_166:
[----:B------:R-:W2:Y:S01]  /*db20*/  S2R R3, SR_CgaCtaId ;  /* 0x0000000000037919 */ /* 0x000ea20000008800 */
[----:B------:R-:W-:-:S04]  /*db30*/  MOV R2, 0x400 ;  /* 0x0000040000027802 */ /* 0x000fc80000000f00 */
[----:B--2---:R-:W-:Y:S02]  /*db40*/  LEA R3, R3, R2, 0x18 ;  /* 0x0000000203037211 */ /* 0x004fe400078ec0ff */
[----:B------:R-:W-:-:S03]  /*db50*/  SHF.L.U32 R2, R0, 0x1f, RZ ;  /* 0x0000001f00027819 */ /* 0x000fc600000006ff */
[----:B------:R-:W-:-:S04]  /*db60*/  VIADD R3, R3, 0x30 ;  /* 0x0000003003037836 */ /* 0x000fc80000000000 */
[C---:B------:R-:W-:Y:S01]  /*db70*/  IMAD R7, R12.reuse, 0x8, R3 ;  /* 0x000000080c077824 */ /* 0x040fe200078e0203 */
[----:B------:R-:W-:-:S03]  /*db80*/  IADD3 R12, R12, 0x1, RZ ;  /* 0x000000010c0c7810 */ /* 0x000fc60007ffe0ff */
[----:B------:R-:W2:Y:S01]  /*db90*/  SYNCS.PHASECHK.TRANS64.TRYWAIT P0, [R7+URZ], R2 ;  /* 0x00000002070075a7 */ /* 0x000ea2000800017f */
[----:B------:R-:W-:-:S04]  /*dba0*/  ISETP.NE.AND P1, PT, R12, 0x6, PT ;  /* 0x000000060c00780c */ /* 0x000fc80003f25270 */
[----:B------:R-:W-:Y:S02]  /*dbb0*/  SEL R5, RZ, 0x1, P1 ;  /* 0x00000001ff057807 */ /* 0x000fe40000800000 */
[----:B------:R-:W-:Y:S02]  /*dbc0*/  SEL R12, R12, RZ, P1 ;  /* 0x000000ff0c0c7207 */ /* 0x000fe40000800000 */
[----:B------:R-:W-:-:S03]  /*dbd0*/  LOP3.LUT R5, R0, R5, RZ, 0x3c, !PT ;  /* 0x0000000500057212 */ /* 0x000fc600078e3cff */
[----:B------:R-:W-:Y:S01]  /*dbe0*/  IMAD R9, R12, 0x8, R3 ;  /* 0x000000080c097824 */ /* 0x000fe200078e0203 */
[----:B------:R-:W-:Y:S01]  /*dbf0*/  SHF.L.U32 R4, R5, 0x1f, RZ ;  /* 0x0000001f05047819 */ /* 0x000fe200000006ff */
[----:B--2---:R-:W-:Y:S06]  /*dc00*/  @!P0 BRA `(.L_x_167) ;  /* 0x0000000800308947 */ /* 0x004fec0003800000 */
.L_x_191:
[----:B------:R-:W3:Y:S01]  /*dc10*/  SYNCS.PHASECHK.TRANS64.TRYWAIT P0, [R9+URZ], R4 ;  /* 0x00000004090075a7 */ /* 0x000ee2000800017f */
[----:B------:R-:W-:-:S05]  /*dc20*/  VIADD R0, R12, 0x1 ;  /* 0x000000010c007836 */ /* 0x000fca0000000000 */
[----:B------:R-:W-:-:S04]  /*dc30*/  ISETP.NE.AND P1, PT, R0, 0x6, PT ;  /* 0x000000060000780c */ /* 0x000fc80003f25270 */
[----:B--2---:R-:W-:Y:S02]  /*dc40*/  SEL R2, RZ, 0x1, P1 ;  /* 0x00000001ff027807 */ /* 0x004fe40000800000 */
[----:B------:R-:W-:Y:S02]  /*dc50*/  SEL R0, R0, RZ, P1 ;  /* 0x000000ff00007207 */ /* 0x000fe40000800000 */
[----:B------:R-:W-:-:S03]  /*dc60*/  LOP3.LUT R7, R5, R2, RZ, 0x3c, !PT ;  /* 0x0000000205077212 */ /* 0x000fc600078e3cff */
[----:B------:R-:W-:Y:S01]  /*dc70*/  IMAD R6, R0, 0x8, R3 ;  /* 0x0000000800067824 */ /* 0x000fe200078e0203 */
[----:B------:R-:W-:Y:S01]  /*dc80*/  SHF.L.U32 R5, R7, 0x1f, RZ ;  /* 0x0000001f07057819 */ /* 0x000fe200000006ff */
[----:B---3--:R-:W-:Y:S06]  /*dc90*/  @!P0 BRA `(.L_x_168) ;  /* 0x0000000800208947 */ /* 0x008fec0003800000 */
.L_x_192:
[----:B------:R-:W3:Y:S01]  /*dca0*/  SYNCS.PHASECHK.TRANS64.TRYWAIT P0, [R6+URZ], R5 ;  /* 0x00000005060075a7 */ /* 0x000ee2000800017f */
[----:B------:R-:W-:-:S05]  /*dcb0*/  VIADD R0, R0, 0x1 ;  /* 0x0000000100007836 */ /* 0x000fca0000000000 */
[----:B------:R-:W-:-:S04]  /*dcc0*/  ISETP.NE.AND P1, PT, R0, 0x6, PT ;  /* 0x000000060000780c */ /* 0x000fc80003f25270 */
[----:B------:R-:W-:Y:S02]  /*dcd0*/  SEL R2, RZ, 0x1, P1 ;  /* 0x00000001ff027807 */ /* 0x000fe40000800000 */
[----:B------:R-:W-:Y:S02]  /*dce0*/  SEL R0, R0, RZ, P1 ;  /* 0x000000ff00007207 */ /* 0x000fe40000800000 */
[----:B------:R-:W-:Y:S02]  /*dcf0*/  LOP3.LUT R7, R7, R2, RZ, 0x3c, !PT ;  /* 0x0000000207077212 */ /* 0x000fe400078e3cff */
[----:B--2---:R-:W-:Y:S02]  /*dd00*/  LEA R9, R0, R3, 0x3 ;  /* 0x0000000300097211 */ /* 0x004fe400078e18ff */
[----:B------:R-:W-:Y:S01]  /*dd10*/  SHF.L.U32 R4, R7, 0x1f, RZ ;  /* 0x0000001f07047819 */ /* 0x000fe200000006ff */
[----:B---3--:R-:W-:Y:S06]  /*dd20*/  @!P0 BRA `(.L_x_169) ;  /* 0x0000000800108947 */ /* 0x008fec0003800000 */
.L_x_193:
[----:B------:R-:W3:Y:S01]  /*dd30*/  SYNCS.PHASECHK.TRANS64.TRYWAIT P0, [R9+URZ], R4 ;  /* 0x00000004090075a7 */ /* 0x000ee2000800017f */
[----:B------:R-:W-:-:S05]  /*dd40*/  VIADD R0, R0, 0x1 ;  /* 0x0000000100007836 */ /* 0x000fca0000000000 */
[----:B------:R-:W-:-:S04]  /*dd50*/  ISETP.NE.AND P1, PT, R0, 0x6, PT ;  /* 0x000000060000780c */ /* 0x000fc80003f25270 */
[----:B------:R-:W-:Y:S02]  /*dd60*/  SEL R2, RZ, 0x1, P1 ;  /* 0x00000001ff027807 */ /* 0x000fe40000800000 */
[----:B------:R-:W-:Y:S02]  /*dd70*/  SEL R0, R0, RZ, P1 ;  /* 0x000000ff00007207 */ /* 0x000fe40000800000 */
[----:B------:R-:W-:-:S03]  /*dd80*/  LOP3.LUT R7, R7, R2, RZ, 0x3c, !PT ;  /* 0x0000000207077212 */ /* 0x000fc600078e3cff */
[----:B--2---:R-:W-:Y:S01]  /*dd90*/  IMAD R6, R0, 0x8, R3 ;  /* 0x0000000800067824 */ /* 0x004fe200078e0203 */
[----:B------:R-:W-:Y:S01]  /*dda0*/  SHF.L.U32 R5, R7, 0x1f, RZ ;  /* 0x0000001f07057819 */ /* 0x000fe200000006ff */
[----:B---3--:R-:W-:Y:S06]  /*ddb0*/  @!P0 BRA `(.L_x_170) ;  /* 0x0000000800008947 */ /* 0x008fec0003800000 */
.L_x_194:
[----:B------:R-:W3:Y:S01]  /*ddc0*/  SYNCS.PHASECHK.TRANS64.TRYWAIT P0, [R6+URZ], R5 ;  /* 0x00000005060075a7 */ /* 0x000ee2000800017f */
[----:B------:R-:W-:-:S05]  /*ddd0*/  VIADD R0, R0, 0x1 ;  /* 0x0000000100007836 */ /* 0x000fca0000000000 */
[----:B------:R-:W-:-:S04]  /*dde0*/  ISETP.NE.AND P1, PT, R0, 0x6, PT ;  /* 0x000000060000780c */ /* 0x000fc80003f25270 */
[----:B------:R-:W-:Y:S02]  /*ddf0*/  SEL R2, RZ, 0x1, P1 ;  /* 0x00000001ff027807 */ /* 0x000fe40000800000 */
[----:B------:R-:W-:Y:S02]  /*de00*/  SEL R0, R0, RZ, P1 ;  /* 0x000000ff00007207 */ /* 0x000fe40000800000 */
[----:B------:R-:W-:Y:S01]  /*de10*/  LOP3.LUT R2, R7, R2, RZ, 0x3c, !PT ;  /* 0x0000000207027212 */ /* 0x000fe200078e3cff */
[----:B---3--:R-:W-:Y:S06]  /*de20*/  @!P0 BRA `(.L_x_171) ;  /* 0x0000000400f88947 */ /* 0x008fec0003800000 */
.L_x_195:
[----:B------:R-:W-:Y:S01]  /*de30*/  IMAD R3, R0, 0x8, R3 ;  /* 0x0000000800037824 */ /* 0x000fe200078e0203 */
[----:B------:R-:W-:-:S07]  /*de40*/  SHF.L.U32 R0, R2, 0x1f, RZ ;  /* 0x0000001f02007819 */ /* 0x000fce00000006ff */
.L_x_172:
[----:B----4-:R4:W1:Y:S02]  /*de50*/  SYNCS.PHASECHK.TRANS64.TRYWAIT P0, [R3+URZ], R0 ;  /* 0x00000000030075a7 */ /* 0x010864000800017f */
[----:B-1----:R-:W-:Y:S05]  /*de60*/  @!P0 NANOSLEEP.SYNCS 0x989680 ;  /* 0x009896800000895d */ /* 0x002fea0003900000 */
[----:B------:R-:W1:Y:S02]  /*de70*/  @!P0 SYNCS.PHASECHK.TRANS64 P0, [R3+URZ], R0 ;  /* 0x00000000030085a7 */ /* 0x000e64000800007f */
[----:B-1----:R-:W-:Y:S05]  /*de80*/  @!P0 BRA `(.L_x_172) ;  /* 0xfffffffc00f08947 */ /* 0x002fea000383ffff */
.L_x_14:
[----:B-1----:R-:W-:Y:S05]  /*de90*/  BSYNC B6 ;  /* 0x0000000000067941 */ /* 0x002fea0003800000 */
.L_x_12:
[----:B------:R-:W-:Y:S05]  /*dea0*/  EXIT ;  /* 0x000000000000794d */ /* 0x000fea0003800000 */
.L_x_27:
[----:B----4-:R4:W1:Y:S02]  /*deb0*/  SYNCS.PHASECHK.TRANS64.TRYWAIT P1, [R3+URZ], R0 ;  /* 0x00000000030075a7 */ /* 0x010864000802017f */
[----:B-1----:R-:W-:Y:S05]  /*dec0*/  @!P1 NANOSLEEP.SYNCS 0x989680 ;  /* 0x009896800000995d */ /* 0x002fea0003900000 */
[----:B------:R-:W1:Y:S02]  /*ded0*/  @!P1 SYNCS.PHASECHK.TRANS64 P1, [R3+URZ], R0 ;  /* 0x00000000030095a7 */ /* 0x000e64000802007f */
[----:B-1----:R-:W-:Y:S05]  /*dee0*/  @!P1 BRA `(.L_x_27) ;  /* 0xfffffffc00f09947 */ /* 0x002fea000383ffff */
[----:B------:R-:W-:Y:S05]  /*def0*/  BRA `(.L_x_26) ;  /* 0xffffff3800c87947 */ /* 0x000fea000383ffff */
.L_x_32:
[----:B---3--:R-:W-:-:S04]  /*df00*/  MOV R5, UR4 ;  /* 0x0000000400057c02 */ /* 0x008fc80008000f00 */
[----:B------:R3:W4:Y:S03]  /*df10*/  SYNCS.PHASECHK.TRANS64.TRYWAIT P1, [R5+URZ], R4 ;  /* 0x00000004050075a7 */ /* 0x000726000802017f */
[----:B----4-:R-:W-:Y:S05]  /*df20*/  @!P1 NANOSLEEP.SYNCS 0x989680 ;  /* 0x009896800000995d */ /* 0x010fea0003900000 */
[----:B------:R-:W4:Y:S02]  /*df30*/  @!P1 SYNCS.PHASECHK.TRANS64 P1, [R5+URZ], R4 ;  /* 0x00000004050095a7 */ /* 0x000f24000802007f */
[----:B----4-:R-:W-:Y:S05]  /*df40*/  @!P1 BRA `(.L_x_32) ;  /* 0xfffffffc00ec9947 */ /* 0x010fea000383ffff */
[----:B------:R-:W-:Y:S05]  /*df50*/  BRA `(.L_x_31) ;  /* 0xffffff3c00987947 */ /* 0x000fea000383ffff */
.L_x_56:
[----:B-1----:R-:W-:-:S04]  /*df60*/  IMAD.U32 R3, RZ, RZ, UR51 ;  /* 0x00000033ff037e24 */ /* 0x002fc8000f8e00ff */
[----:B------:R1:W2:Y:S03]  /*df70*/  SYNCS.PHASECHK.TRANS64.TRYWAIT P2, [R3+URZ+0x60], R0 ;  /* 0x00006000030075a7 */ /* 0x0002a6000804017f */
[----:B--2---:R-:W-:Y:S05]  /*df80*/  @!P2 NANOSLEEP.SYNCS 0x989680 ;  /* 0x009896800000a95d */ /* 0x004fea0003900000 */
[----:B------:R-:W2:Y:S02]  /*df90*/  @!P2 SYNCS.PHASECHK.TRANS64 P2, [R3+URZ+0x60], R0 ;  /* 0x000060000300a5a7 */ /* 0x000ea4000804007f */
[----:B--2---:R-:W-:Y:S05]  /*dfa0*/  @!P2 BRA `(.L_x_56) ;  /* 0xfffffffc00eca947 */ /* 0x004fea000383ffff */
[----:B------:R-:W-:Y:S05]  /*dfb0*/  BRA `(.L_x_173) ;  /* 0xffffff4800a47947 */ /* 0x000fea000383ffff */
.L_x_67:
[----:B-1----:R1:W2:Y:S02]  /*dfc0*/  SYNCS.PHASECHK.TRANS64.TRYWAIT P5, [R4+URZ+0x60], R5 ;  /* 0x00006005040075a7 */ /* 0x0022a400080a017f */
[----:B--2---:R-:W-:Y:S05]  /*dfd0*/  @!P5 NANOSLEEP.SYNCS 0x989680 ;  /* 0x009896800000d95d */ /* 0x004fea0003900000 */
[----:B------:R-:W2:Y:S02]  /*dfe0*/  @!P5 SYNCS.PHASECHK.TRANS64 P5, [R4+URZ+0x60], R5 ;  /* 0x000060050400d5a7 */ /* 0x000ea400080a007f */
[----:B--2---:R-:W-:Y:S05]  /*dff0*/  @!P5 BRA `(.L_x_67) ;  /* 0xfffffffc00f0d947 */ /* 0x004fea000383ffff */
[----:B------:R-:W-:Y:S05]  /*e000*/  BRA `(.L_x_174) ;  /* 0xffffff6c00347947 */ /* 0x000fea000383ffff */
.L_x_78:
[----:B-1----:R1:W2:Y:S02]  /*e010*/  SYNCS.PHASECHK.TRANS64.TRYWAIT P5, [R4+URZ+0x60], R5 ;  /* 0x00006005040075a7 */ /* 0x0022a400080a017f */
[----:B--2---:R-:W-:Y:S05]  /*e020*/  @!P5 NANOSLEEP.SYNCS 0x989680 ;  /* 0x009896800000d95d */ /* 0x004fea0003900000 */
[----:B------:R-:W2:Y:S02]  /*e030*/  @!P5 SYNCS.PHASECHK.TRANS64 P5, [R4+URZ+0x60], R5 ;  /* 0x000060050400d5a7 */ /* 0x000ea400080a007f */
[----:B--2---:R-:W-:Y:S05]  /*e040*/  @!P5 BRA `(.L_x_78) ;  /* 0xfffffffc00f0d947 */ /* 0x004fea000383ffff */
[----:B------:R-:W-:Y:S05]  /*e050*/  BRA `(.L_x_175) ;  /* 0xffffff8c002c7947 */ /* 0x000fea000383ffff */
.L_x_89:
[----:B-1----:R1:W2:Y:S02]  /*e060*/  SYNCS.PHASECHK.TRANS64.TRYWAIT P5, [R5+URZ+0x60], R4 ;  /* 0x00006004050075a7 */ /* 0x0022a400080a017f */
[----:B--2---:R-:W-:Y:S05]  /*e070*/  @!P5 NANOSLEEP.SYNCS 0x989680 ;  /* 0x009896800000d95d */ /* 0x004fea0003900000 */
[----:B------:R-:W2:Y:S02]  /*e080*/  @!P5 SYNCS.PHASECHK.TRANS64 P5, [R5+URZ+0x60], R4 ;  /* 0x000060040500d5a7 */ /* 0x000ea400080a007f */
[----:B--2---:R-:W-:Y:S05]  /*e090*/  @!P5 BRA `(.L_x_89) ;  /* 0xfffffffc00f0d947 */ /* 0x004fea000383ffff */
[----:B------:R-:W-:Y:S05]  /*e0a0*/  BRA `(.L_x_176) ;  /* 0xffffffac00287947 */ /* 0x000fea000383ffff */
.L_x_109:
[----:B-1----:R-:W-:-:S04]  /*e0b0*/  IMAD.U32 R3, RZ, RZ, UR4 ;  /* 0x00000004ff037e24 */ /* 0x002fc8000f8e00ff */
[----:B------:R1:W2:Y:S03]  /*e0c0*/  SYNCS.PHASECHK.TRANS64.TRYWAIT P0, [R3+URZ+0xa8], R0 ;  /* 0x0000a800030075a7 */ /* 0x0002a6000800017f */
[----:B--2---:R-:W-:Y:S05]  /*e0d0*/  @!P0 NANOSLEEP.SYNCS 0x989680 ;  /* 0x009896800000895d */ /* 0x004fea0003900000 */
[----:B------:R-:W2:Y:S02]  /*e0e0*/  @!P0 SYNCS.PHASECHK.TRANS64 P0, [R3+URZ+0xa8], R0 ;  /* 0x0000a800030085a7 */ /* 0x000ea4000800007f */
[----:B--2---:R-:W-:Y:S05]  /*e0f0*/  @!P0 BRA `(.L_x_109) ;  /* 0xfffffffc00ec8947 */ /* 0x004fea000383ffff */
[----:B------:R-:W-:Y:S05]  /*e100*/  BRA `(.L_x_108) ;  /* 0xffffffd800b07947 */ /* 0x000fea000383ffff */
.L_x_118:
[----:B-1----:R-:W-:-:S04]  /*e110*/  IMAD.U32 R5, RZ, RZ, UR5 ;  /* 0x00000005ff057e24 */ /* 0x002fc8000f8e00ff */
[----:B------:R1:W2:Y:S03]  /*e120*/  SYNCS.PHASECHK.TRANS64.TRYWAIT P1, [R5+URZ+0x80], R4 ;  /* 0x00008004050075a7 */ /* 0x0002a6000802017f */
[----:B--2---:R-:W-:Y:S05]  /*e130*/  @!P1 NANOSLEEP.SYNCS 0x989680 ;  /* 0x009896800000995d */ /* 0x004fea0003900000 */
[----:B------:R-:W2:Y:S02]  /*e140*/  @!P1 SYNCS.PHASECHK.TRANS64 P1, [R5+URZ+0x80], R4 ;  /* 0x00008004050095a7 */ /* 0x000ea4000802007f */
[----:B--2---:R-:W-:Y:S05]  /*e150*/  @!P1 BRA `(.L_x_118) ;  /* 0xfffffffc00ec9947 */ /* 0x004fea000383ffff */
[----:B------:R-:W-:Y:S05]  /*e160*/  BRA `(.L_x_177) ;  /* 0xffffffdc009c7947 */ /* 0x000fea000383ffff */
.L_x_124:
[----:B-12---:R-:W-:-:S04]  /*e170*/  IMAD.U32 R5, RZ, RZ, UR5 ;  /* 0x00000005ff057e24 */ /* 0x006fc8000f8e00ff */
[----:B------:R1:W2:Y:S03]  /*e180*/  SYNCS.PHASECHK.TRANS64.TRYWAIT P1, [R5+URZ+0x88], R4 ;  /* 0x00008804050075a7 */ /* 0x0002a6000802017f */
[----:B--2---:R-:W-:Y:S05]  /*e190*/  @!P1 NANOSLEEP.SYNCS 0x989680 ;  /* 0x009896800000995d */ /* 0x004fea0003900000 */
[----:B------:R-:W2:Y:S02]  /*e1a0*/  @!P1 SYNCS.PHASECHK.TRANS64 P1, [R5+URZ+0x88], R4 ;  /* 0x00008804050095a7 */ /* 0x000ea4000802007f */
[----:B--2---:R-:W-:Y:S05]  /*e1b0*/  @!P1 BRA `(.L_x_124) ;  /* 0xfffffffc00ec9947 */ /* 0x004fea000383ffff */
[----:B------:R-:W-:Y:S05]  /*e1c0*/  BRA `(.L_x_178) ;  /* 0xffffffdc00e47947 */ /* 0x000fea000383ffff */
.L_x_130:
[----:B-123--:R-:W-:-:S04]  /*e1d0*/  MOV R5, UR5 ;  /* 0x0000000500057c02 */ /* 0x00efc80008000f00 */
[----:B------:R1:W2:Y:S03]  /*e1e0*/  SYNCS.PHASECHK.TRANS64.TRYWAIT P1, [R5+URZ+0x90], R4 ;  /* 0x00009004050075a7 */ /* 0x0002a6000802017f */
[----:B--2---:R-:W-:Y:S05]  /*e1f0*/  @!P1 NANOSLEEP.SYNCS 0x989680 ;  /* 0x009896800000995d */ /* 0x004fea0003900000 */
[----:B------:R-:W2:Y:S02]  /*e200*/  @!P1 SYNCS.PHASECHK.TRANS64 P1, [R5+URZ+0x90], R4 ;  /* 0x00009004050095a7 */ /* 0x000ea4000802007f */
[----:B--2---:R-:W-:Y:S05]  /*e210*/  @!P1 BRA `(.L_x_130) ;  /* 0xfffffffc00ec9947 */ /* 0x004fea000383ffff */
[----:B------:R-:W-:Y:S05]  /*e220*/  BRA `(.L_x_179) ;  /* 0xffffffe000347947 */ /* 0x000fea000383ffff */
.L_x_136:
[----:B-1234-:R-:W-:-:S04]  /*e230*/  IMAD.U32 R5, RZ, RZ, UR5 ;  /* 0x00000005ff057e24 */ /* 0x01efc8000f8e00ff */
[----:B------:R1:W2:Y:S03]  /*e240*/  SYNCS.PHASECHK.TRANS64.TRYWAIT P1, [R5+URZ+0x98], R4 ;  /* 0x00009804050075a7 */ /* 0x0002a6000802017f */
[----:B--2---:R-:W-:Y:S05]  /*e250*/  @!P1 NANOSLEEP.SYNCS 0x989680 ;  /* 0x009896800000995d */ /* 0x004fea0003900000 */
[----:B------:R-:W2:Y:S02]  /*e260*/  @!P1 SYNCS.PHASECHK.TRANS64 P1, [R5+URZ+0x98], R4 ;  /* 0x00009804050095a7 */ /* 0x000ea4000802007f */
[----:B--2---:R-:W-:Y:S05]  /*e270*/  @!P1 BRA `(.L_x_136) ;  /* 0xfffffffc00ec9947 */ /* 0x004fea000383ffff */
[----:B------:R-:W-:Y:S05]  /*e280*/  BRA `(.L_x_180) ;  /* 0xffffffe000847947 */ /* 0x000fea000383ffff */
.L_x_146:
[----:B------:R1:W1:Y:S02]  /*e290*/  SYNCS.PHASECHK.TRANS64.TRYWAIT P0, [R3+URZ+0x80], R0 ;  /* 0x00008000030075a7 */ /* 0x000264000800017f */
[----:B-1----:R-:W-:Y:S05]  /*e2a0*/  @!P0 NANOSLEEP.SYNCS 0x989680 ;  /* 0x009896800000895d */ /* 0x002fea0003900000 */
[----:B------:R-:W1:Y:S02]  /*e2b0*/  @!P0 SYNCS.PHASECHK.TRANS64 P0, [R3+URZ+0x80], R0 ;  /* 0x00008000030085a7 */ /* 0x000e64000800007f */
[----:B-1----:R-:W-:Y:S05]  /*e2c0*/  @!P0 BRA `(.L_x_146) ;  /* 0xfffffffc00f08947 */ /* 0x002fea000383ffff */
[----:B------:R-:W-:Y:S05]  /*e2d0*/  BRA `(.L_x_181) ;  /* 0xffffffe800807947 */ /* 0x000fea000383ffff */
.L_x_148:
[----:B------:R1:W1:Y:S02]  /*e2e0*/  SYNCS.PHASECHK.TRANS64.TRYWAIT P0, [R3+URZ+0x88], R0 ;  /* 0x00008800030075a7 */ /* 0x000264000800017f */
[----:B-1----:R-:W-:Y:S05]  /*e2f0*/  @!P0 NANOSLEEP.SYNCS 0x989680 ;  /* 0x009896800000895d */ /* 0x002fea0003900000 */
[----:B------:R-:W1:Y:S02]  /*e300*/  @!P0 SYNCS.PHASECHK.TRANS64 P0, [R3+URZ+0x88], R0 ;  /* 0x00008800030085a7 */ /* 0x000e64000800007f */
[----:B-1----:R-:W-:Y:S05]  /*e310*/  @!P0 BRA `(.L_x_148) ;  /* 0xfffffffc00f08947 */ /* 0x002fea000383ffff */
[----:B------:R-:W-:Y:S05]  /*e320*/  BRA `(.L_x_182) ;  /* 0xffffffe8007c7947 */ /* 0x000fea000383ffff */
.L_x_150:
[----:B------:R1:W1:Y:S02]  /*e330*/  SYNCS.PHASECHK.TRANS64.TRYWAIT P0, [R3+URZ+0x90], R0 ;  /* 0x00009000030075a7 */ /* 0x000264000800017f */
[----:B-1----:R-:W-:Y:S05]  /*e340*/  @!P0 NANOSLEEP.SYNCS 0x989680 ;  /* 0x009896800000895d */ /* 0x002fea0003900000 */
[----:B------:R-:W1:Y:S02]  /*e350*/  @!P0 SYNCS.PHASECHK.TRANS64 P0, [R3+URZ+0x90], R0 ;  /* 0x00009000030085a7 */ /* 0x000e64000800007f */
[----:B-1----:R-:W-:Y:S05]  /*e360*/  @!P0 BRA `(.L_x_150) ;  /* 0xfffffffc00f08947 */ /* 0x002fea000383ffff */
[----:B------:R-:W-:Y:S05]  /*e370*/  BRA `(.L_x_183) ;  /* 0xffffffe800787947 */ /* 0x000fea000383ffff */
.L_x_154:
[----:B------:R-:W-:Y:S01]  /*e380*/  BSSY B1, `(.L_x_184) ;  /* 0x0000006000017945 */ /* 0x000fe20003800000 */
[----:B------:R-:W-:-:S07]  /*e390*/  IMAD.MOV.U32 R15, RZ, RZ, -0x1 ;  /* 0xffffffffff0f7424 */ /* 0x000fce00078e00ff */
[----:B------:R-:W-:Y:S05]  /*e3a0*/  WARPSYNC.COLLECTIVE R15, `(.L_x_185) ;  /* 0x000000000f0c7348 */ /* 0x000fea0003c00000 */
[----:B------:R-:W-:Y:S02]  /*e3b0*/  ELECT P6, UR62, PT ;  /* 0x00000000003e782f */ /* 0x000fe400038c0000 */
[----:B------:R-:W-:Y:S01]  /*e3c0*/  MOV R14, UR62 ;  /* 0x0000003e000e7c02 */ /* 0x000fe20008000f00 */
[----:B------:R-:W-:Y:S10]  /*e3d0*/  ENDCOLLECTIVE ;  /* 0x000000000000791b */ /* 0x000ff40003800000 */
.L_x_185:
[----:B------:R-:W-:Y:S05]  /*e3e0*/  BSYNC B1 ;  /* 0x0000000000017941 */ /* 0x000fea0003800000 */
.L_x_184:
[----:B------:R-:W-:Y:S05]  /*e3f0*/  BRA `(.L_x_186) ;  /* 0xffffffe800f47947 */ /* 0x000fea000383ffff */
.L_x_157:
[----:B-1----:R1:W2:Y:S02]  /*e400*/  SYNCS.PHASECHK.TRANS64.TRYWAIT P0, [R14+URZ+0x30], R7 ;  /* 0x000030070e0075a7 */ /* 0x0022a4000800017f */
[----:B--2---:R-:W-:Y:S05]  /*e410*/  @!P0 NANOSLEEP.SYNCS 0x989680 ;  /* 0x009896800000895d */ /* 0x004fea0003900000 */
[----:B------:R-:W2:Y:S02]  /*e420*/  @!P0 SYNCS.PHASECHK.TRANS64 P0, [R14+URZ+0x30], R7 ;  /* 0x000030070e0085a7 */ /* 0x000ea4000800007f */
[----:B--2---:R-:W-:Y:S05]  /*e430*/  @!P0 BRA `(.L_x_157) ;  /* 0xfffffffc00f08947 */ /* 0x004fea000383ffff */
[----:B------:R-:W-:Y:S05]  /*e440*/  BRA `(.L_x_187) ;  /* 0xffffffec002c7947 */ /* 0x000fea000383ffff */
.L_x_165:
[----:B------:R-:W-:Y:S01]  /*e450*/  BSSY B0, `(.L_x_188) ;  /* 0x0000006000007945 */ /* 0x000fe20003800000 */
[----:B------:R-:W-:-:S07]  /*e460*/  IMAD.MOV.U32 R15, RZ, RZ, -0x1 ;  /* 0xffffffffff0f7424 */ /* 0x000fce00078e00ff */
[----:B-1----:R-:W-:Y:S05]  /*e470*/  WARPSYNC.COLLECTIVE R15, `(.L_x_189) ;  /* 0x000000000f0c7348 */ /* 0x002fea0003c00000 */
[----:B------:R-:W-:Y:S02]  /*e480*/  ELECT P6, UR62, PT ;  /* 0x00000000003e782f */ /* 0x000fe400038c0000 */
[----:B------:R-:W-:Y:S01]  /*e490*/  MOV R14, UR62 ;  /* 0x0000003e000e7c02 */ /* 0x000fe20008000f00 */
[----:B-1----:R-:W-:Y:S10]  /*e4a0*/  ENDCOLLECTIVE ;  /* 0x000000000000791b */ /* 0x002ff40003800000 */
.L_x_189:
[----:B------:R-:W-:Y:S05]  /*e4b0*/  BSYNC B0 ;  /* 0x0000000000007941 */ /* 0x000fea0003800000 */
.L_x_188:
[----:B------:R-:W-:Y:S05]  /*e4c0*/  BRA `(.L_x_190) ;  /* 0xfffffff400807947 */ /* 0x000fea000383ffff */
.L_x_167:
[----:B--2---:R2:W3:Y:S02]  /*e4d0*/  SYNCS.PHASECHK.TRANS64.TRYWAIT P0, [R7+URZ], R2 ;  /* 0x00000002070075a7 */ /* 0x0044e4000800017f */
[----:B---3--:R-:W-:Y:S05]  /*e4e0*/  @!P0 NANOSLEEP.SYNCS 0x989680 ;  /* 0x009896800000895d */ /* 0x008fea0003900000 */
[----:B------:R-:W3:Y:S02]  /*e4f0*/  @!P0 SYNCS.PHASECHK.TRANS64 P0, [R7+URZ], R2 ;  /* 0x00000002070085a7 */ /* 0x000ee4000800007f */
[----:B---3--:R-:W-:Y:S05]  /*e500*/  @!P0 BRA `(.L_x_167) ;  /* 0xfffffffc00f08947 */ /* 0x008fea000383ffff */
[----:B------:R-:W-:Y:S05]  /*e510*/  BRA `(.L_x_191) ;  /* 0xfffffff400bc7947 */ /* 0x000fea000383ffff */
.L_x_168:
[----:B--2---:R2:W3:Y:S02]  /*e520*/  SYNCS.PHASECHK.TRANS64.TRYWAIT P0, [R9+URZ], R4 ;  /* 0x00000004090075a7 */ /* 0x0044e4000800017f */
[----:B---3--:R-:W-:Y:S05]  /*e530*/  @!P0 NANOSLEEP.SYNCS 0x989680 ;  /* 0x009896800000895d */ /* 0x008fea0003900000 */
[----:B------:R-:W3:Y:S02]  /*e540*/  @!P0 SYNCS.PHASECHK.TRANS64 P0, [R9+URZ], R4 ;  /* 0x00000004090085a7 */ /* 0x000ee4000800007f */
[----:B---3--:R-:W-:Y:S05]  /*e550*/  @!P0 BRA `(.L_x_168) ;  /* 0xfffffffc00f08947 */ /* 0x008fea000383ffff */
[----:B------:R-:W-:Y:S05]  /*e560*/  BRA `(.L_x_192) ;  /* 0xfffffff400cc7947 */ /* 0x000fea000383ffff */
.L_x_169:
[----:B--2---:R2:W3:Y:S02]  /*e570*/  SYNCS.PHASECHK.TRANS64.TRYWAIT P0, [R6+URZ], R5 ;  /* 0x00000005060075a7 */ /* 0x0044e4000800017f */
[----:B---3--:R-:W-:Y:S05]  /*e580*/  @!P0 NANOSLEEP.SYNCS 0x989680 ;  /* 0x009896800000895d */ /* 0x008fea0003900000 */
[----:B------:R-:W3:Y:S02]  /*e590*/  @!P0 SYNCS.PHASECHK.TRANS64 P0, [R6+URZ], R5 ;  /* 0x00000005060085a7 */ /* 0x000ee4000800007f */
[----:B---3--:R-:W-:Y:S05]  /*e5a0*/  @!P0 BRA `(.L_x_169) ;  /* 0xfffffffc00f08947 */ /* 0x008fea000383ffff */
[----:B------:R-:W-:Y:S05]  /*e5b0*/  BRA `(.L_x_193) ;  /* 0xfffffff400dc7947 */ /* 0x000fea000383ffff */
.L_x_170:
[----:B--2---:R2:W3:Y:S02]  /*e5c0*/  SYNCS.PHASECHK.TRANS64.TRYWAIT P0, [R9+URZ], R4 ;  /* 0x00000004090075a7 */ /* 0x0044e4000800017f */
[----:B---3--:R-:W-:Y:S05]  /*e5d0*/  @!P0 NANOSLEEP.SYNCS 0x989680 ;  /* 0x009896800000895d */ /* 0x008fea0003900000 */
[----:B------:R-:W3:Y:S02]  /*e5e0*/  @!P0 SYNCS.PHASECHK.TRANS64 P0, [R9+URZ], R4 ;  /* 0x00000004090085a7 */ /* 0x000ee4000800007f */
[----:B---3--:R-:W-:Y:S05]  /*e5f0*/  @!P0 BRA `(.L_x_170) ;  /* 0xfffffffc00f08947 */ /* 0x008fea000383ffff */
[----:B------:R-:W-:Y:S05]  /*e600*/  BRA `(.L_x_194) ;  /* 0xfffffff400ec7947 */ /* 0x000fea000383ffff */
.L_x_171:
[----:B---3--:R3:W4:Y:S02]  /*e610*/  SYNCS.PHASECHK.TRANS64.TRYWAIT P0, [R6+URZ], R5 ;  /* 0x00000005060075a7 */ /* 0x008724000800017f */
[----:B----4-:R-:W-:Y:S05]  /*e620*/  @!P0 NANOSLEEP.SYNCS 0x989680 ;  /* 0x009896800000895d */ /* 0x010fea0003900000 */
[----:B------:R-:W4:Y:S02]  /*e630*/  @!P0 SYNCS.PHASECHK.TRANS64 P0, [R6+URZ], R5 ;  /* 0x00000005060085a7 */ /* 0x000f24000800007f */
[----:B----4-:R-:W-:Y:S05]  /*e640*/  @!P0 BRA `(.L_x_171) ;  /* 0xfffffffc00f08947 */ /* 0x010fea000383ffff */
[----:B------:R-:W-:Y:S05]  /*e650*/  BRA `(.L_x_195) ;  /* 0xfffffff400f47947 */ /* 0x000fea000383ffff */
.L_x_196:
[----:B------:R-:W-:-:S00]  /*e660*/  BRA `(.L_x_196) ;  /* 0xfffffffc00fc7947 */ /* 0x000fc0000383ffff */
[----:B------:R-:W-:-:S00]  /*e670*/  NOP ;  /* 0x0000000000007918 */ /* 0x000fc00000000000 */
        /* <DEDUP_REMOVED lines=8> */
.L_x_197:


//--------------------- .nv.global.init           --------------------------
	.section	.nv.global.init,"aw",@progbits
.nv.global.init:
	.type		$str$22,@object
	.size		$str$22,($str$26 - $str$22)
$str$22:
        /*0000*/ 	.byte	0x6b, 0x5f, 0x74, 0x69, 0x6c, 0x65, 0x5f, 0x63, 0x6f, 0x75, 0x6e, 0x74, 0x20, 0x3e, 0x3d, 0x20
        /*0010*/ 	.byte	0x31, 0x00
	.type		$str$26,@object
	.size		$str$26,($str$27 - $str$26)
$str$26:
        /*0012*/ 	.byte	0x28, 0x61, 0x64, 0x64, 0x72, 0x65, 0x73, 0x73, 0x20, 0x26, 0x20, 0x6d, 0x61, 0x73, 0x6b, 0x29
        /*0022*/ 	.byte	0x20, 0x3d, 0x3d, 0x20, 0x30, 0x00
	.type		$str$27,@object
	.size		$str$27,($str$23 - $str$27)
$str$27:
        /*0028*/ 	.byte	0x2f, 0x74, 0x6d, 0x70, 0x2f, 0x63, 0x75, 0x74, 0x6c, 0x61, 0x73, 0x73, 0x5f, 0x73, 0x77, 0x65
        /*0038*/ 	.byte	0x65, 0x70, 0x5f, 0x73, 0x72, 0x63, 0x2f, 0x69, 0x6e, 0x63, 0x6c, 0x75, 0x64, 0x65, 0x2f, 0x63
        /*0048*/ 	.byte	0x75, 0x74, 0x65, 0x2f, 0x70, 0x6f, 0x69, 0x6e, 0x74, 0x65, 0x72, 0x5f, 0x66, 0x6c, 0x61, 0x67
        /*0058*/ 	.byte	0x67, 0x65, 0x64, 0x2e, 0x68, 0x70, 0x70, 0x00
	.type		$str$23,@object
	.size		$str$23,(__unnamed_2 - $str$23)
$str$23:
        /*0060*/ 	.byte	0x2f, 0x74, 0x6d, 0x70, 0x2f, 0x63, 0x75, 0x74, 0x6c, 0x61, 0x73, 0x73, 0x5f, 0x73, 0x77, 0x65
        /*0070*/ 	.byte	0x65, 0x70, 0x5f, 0x73, 0x72, 0x63, 0x2f, 0x69, 0x6e, 0x63, 0x6c, 0x75, 0x64, 0x65, 0x2f, 0x63
        /*0080*/ 	.byte	0x75, 0x74, 0x6c, 0x61, 0x73, 0x73, 0x2f, 0x67, 0x65, 0x6d, 0x6d, 0x2f, 0x63, 0x6f, 0x6c, 0x6c
        /*0090*/ 	.byte	0x65, 0x63, 0x74, 0x69, 0x76, 0x65, 0x2f, 0x73, 0x6d, 0x39, 0x30, 0x5f, 0x6d, 0x6d, 0x61, 0x5f
        /*00a0*/ 	.byte	0x74, 0x6d, 0x61, 0x5f, 0x67, 0x6d, 0x6d, 0x61, 0x5f, 0x73, 0x73, 0x5f, 0x77, 0x61, 0x72, 0x70
        /*00b0*/ 	.byte	0x73, 0x70, 0x65, 0x63, 0x69, 0x61, 0x6c, 0x69, 0x7a, 0x65, 0x64, 0x2e, 0x68, 0x70, 0x70, 0x00
	.type		__unnamed_2,@object
	.size		__unnamed_2,(__unnamed_1 - __unnamed_2)
__unnamed_2:
        /*00c0*/ 	.byte	0x61, 0x75, 0x74, 0x6f, 0x20, 0x63, 0x75, 0x74, 0x65, 0x3a, 0x3a, 0x61, 0x73, 0x5f, 0x70, 0x6f
        /* <DEDUP_REMOVED lines=27> */
        /*0280*/ 	.byte	0x3c, 0x34, 0x30, 0x39, 0x36, 0x3e, 0x3e, 0x3e, 0x3e, 0x3e, 0x5d, 0x00
	.type		__unnamed_1,@object
	.size		__unnamed_1,(.L_0 - __unnamed_1)
__unnamed_1:
        /* <DEDUP_REMOVED lines=181> */
        /*0ddc*/ 	.byte	0x75, 0x74, 0x65, 0x3a, 0x3a, 0x69, 0x64, 0x65, 0x6e, 0x74, 0x69, 0x74, 0x79, 0x5d, 0x00
.L_0:


//--------------------- .nv.shared._ZN7cutlass13device_kernelINS_4gemm6kernel13GemmUniversalIN4cute5tupleIJiiiiEEENS1_10collective13CollectiveMmaINS1_34MainloopSm90TmaGmmaWarpSpecializedILi6ENS5_IJNS4_1CILi2EEENSA_ILi1EEESC_EEENS1_35KernelTmaWarpSpecializedCooperativeEEENS5_IJNSA_ILi128EEESG_NSA_ILi64EEEEEENS_10bfloat16_tENS5_IJlSC_lEEESJ_SK_NS4_8TiledMMAINS4_8MMA_AtomIJNS4_4SM904GMMA28MMA_64x128x16_F32BF16BF16_SSILNSO_5MajorE0ELSQ_0ELNSO_7ScaleInE1ELSR_1EEEEEENS4_6LayoutISD_NS5_IJSC_NSA_ILi0EEESV_EEEEENS5_IJNS4_10UnderscoreESY_SY_EEEEENS4_13SM90_TMA_LOADENS4_14ComposedLayoutINS4_7SwizzleILi3ELi4ELi3EEENS4_18smem_ptr_flag_bitsILi16EEENSU_INS5_IJNSA_ILi8EEESH_EEENS5_IJSH_SC_EEEEEEEvNS4_8identityENS4_23SM90_TMA_LOAD_MULTICASTES1B_vS1C_EENS_8epilogue10collective18CollectiveEpilogueINS1F_22Sm90TmaWarpSpecializedILi4ELi2ELi16ELb1ELb0EEEJSI_NS5_IJSG_NSA_ILi32EEEEEESJ_SK_SJ_SK_NS1F_6fusion15FusionCallbacksIS1J_NS1M_13LinCombEltActINS1F_6thread4GELUESJ_fSJ_fLNS_15FloatRoundStyleE2EEESI_S1L_JEEES11_NS12_INS13_ILi2ELi4ELi3EEES16_NSU_INS5_IJS17_S1K_EEENS5_IJS1K_SC_EEEEEEENS4_17SM75_U32x4_LDSM_NENS4_14SM90_TMA_STOREES1Y_NS4_17SM90_U32x4_STSM_NENS4_9Copy_AtomIJS21_NS_6half_tEEEEvEEEvvEEEEvNT_6ParamsE --------------------------
	.section	.nv.shared._ZN7cutlass13device_kernelINS_4gemm6kernel13GemmUniversalIN4cute5tupleIJiiiiEEENS1_10collective13CollectiveMmaINS1_34MainloopSm90TmaGmmaWarpSpecializedILi6ENS5_IJNS4_1CILi2EEENSA_ILi1EEESC_EEENS1_35KernelTmaWarpSpecializedCooperativeEEENS5_IJNSA_ILi128EEESG_NSA_ILi64EEEEEENS_10bfloat16_tENS5_IJlSC_lEEESJ_SK_NS4_8TiledMMAINS4_8MMA_AtomIJNS4_4SM904GMMA28MMA_64x128x16_F32BF16BF16_SSILNSO_5MajorE0ELSQ_0ELNSO_7ScaleInE1ELSR_1EEEEEENS4_6LayoutISD_NS5_IJSC_NSA_ILi0EEESV_EEEEENS5_IJNS4_10UnderscoreESY_SY_EEEEENS4_13SM90_TMA_LOADENS4_14ComposedLayoutINS4_7SwizzleILi3ELi4ELi3EEENS4_18smem_ptr_flag_bitsILi16EEENSU_INS5_IJNSA_ILi8EEESH_EEENS5_IJSH_SC_EEEEEEEvNS4_8identityENS4_23SM90_TMA_LOAD_MULTICASTES1B_vS1C_EENS_8epilogue10collective18CollectiveEpilogueINS1F_22Sm90TmaWarpSpecializedILi4ELi2ELi16ELb1ELb0EEEJSI_NS5_IJSG_NSA_ILi32EEEEEESJ_SK_SJ_SK_NS1F_6fusion15FusionCallbacksIS1J_NS1M_13LinCombEltActINS1F_6thread4GELUESJ_fSJ_fLNS_15FloatRoundStyleE2EEESI_S1L_JEEES11_NS12_INS13_ILi2ELi4ELi3EEES16_NSU_INS5_IJS17_S1K_EEENS5_IJS1K_SC_EEEEEEENS4_17SM75_U32x4_LDSM_NENS4_14SM90_TMA_STOREES1Y_NS4_17SM90_U32x4_STSM_NENS4_9Copy_AtomIJS21_NS_6half_tEEEEvEEEvvEEEEvNT_6ParamsE,"aw",@nobits
	.sectionflags	@""
	.align	16
	.zero		1024


//--------------------- .nv.shared.reserved.0     --------------------------
	.section	.nv.shared.reserved.0,"aw",@nobits
	.weak		__nv_reservedSMEM_offset_0_alias
	.size		__nv_reservedSMEM_offset_0_alias, 0, 0
	.other		__nv_reservedSMEM_offset_0_alias,@"STO_CUDA_RESERVED_SHARED STV_DEFAULT"
__nv_reservedSMEM_offset_0_alias:
	.zero		0


//--------------------- .nv.global                --------------------------
	.section	.nv.global,"aw",@nobits
.nv.global:
	.type		_ZN39_INTERNAL_5ff03100_4_k_cu_206d9c73_40714cute1_E,@object
	.size		_ZN39_INTERNAL_5ff03100_4_k_cu_206d9c73_40714cute1_E,(_ZN39_INTERNAL_5ff03100_4_k_cu_206d9c73_40714cuda3std3__45__cpo6cbeginE - _ZN39_INTERNAL_5ff03100_4_k_cu_206d9c73_40714cute1_E)
_ZN39_INTERNAL_5ff03100_4_k_cu_206d9c73_40714cute1_E:
	.zero		1
	.type		_ZN39_INTERNAL_5ff03100_4_k_cu_206d9c73_40714cuda3std3__45__cpo6cbeginE,@object
	.size		_ZN39_INTERNAL_5ff03100_4_k_cu_206d9c73_40714cuda3std3__45__cpo6cbeginE,(_ZN39_INTERNAL_5ff03100_4_k_cu_206d9c73_40714cuda3std3__48in_placeE - _ZN39_INTERNAL_5ff03100_4_k_cu_206d9c73_40714cuda3std3__45__cpo6cbeginE)
_ZN39_INTERNAL_5ff03100_4_k_cu_206d9c73_40714cuda3std3__45__cpo6cbeginE:
	.zero		1
	.type		_ZN39_INTERNAL_5ff03100_4_k_cu_206d9c73_40714cuda3std3__48in_placeE,@object
	.size		_ZN39_INTERNAL_5ff03100_4_k_cu_206d9c73_40714cuda3std3__48in_placeE,(_ZN39_INTERNAL_5ff03100_4_k_cu_206d9c73_40714cuda3std6ranges3__45__cpo9iter_moveE - _ZN39_INTERNAL_5ff03100_4_k_cu_206d9c73_40714cuda3std3__48in_placeE)
_ZN39_INTERNAL_5ff03100_4_k_cu_206d9c73_40714cuda3std3__48in_placeE:
	.zero		1
	.type		_ZN39_INTERNAL_5ff03100_4_k_cu_206d9c73_40714cuda3std6ranges3__45__cpo9iter_moveE,@object
	.size		_ZN39_INTERNAL_5ff03100_4_k_cu_206d9c73_40714cuda3std6ranges3__45__cpo9iter_moveE,(_ZN39_INTERNAL_5ff03100_4_k_cu_206d9c73_40714cuda3std3__45__cpo5beginE - _ZN39_INTERNAL_5ff03100_4_k_cu_206d9c73_40714cuda3std6ranges3__45__cpo9iter_moveE)
_ZN39_INTERNAL_5ff03100_4_k_cu_206d9c73_40714cuda3std6ranges3__45__cpo9iter_moveE:
	.zero		1
	.type		_ZN39_INTERNAL_5ff03100_4_k_cu_206d9c73_40714cuda3std3__45__cpo5beginE,@object
	.size		_ZN39_INTERNAL_5ff03100_4_k_cu_206d9c73_40714cuda3std3__45__cpo5beginE,(_ZN39_INTERNAL_5ff03100_4_k_cu_206d9c73_40714cuda3std3__441_GLOBAL__N__5ff03100_4_k_cu_206d9c73_40716ignoreE - _ZN39_INTERNAL_5ff03100_4_k_cu_206d9c73_40714cuda3std3__45__cpo5beginE)
_ZN39_INTERNAL_5ff03100_4_k_cu_206d9c73_40714cuda3std3__45__cpo5beginE:
	.zero		1
	.type		_ZN39_INTERNAL_5ff03100_4_k_cu_206d9c73_40714cuda3std3__441_GLOBAL__N__5ff03100_4_k_cu_206d9c73_40716ignoreE,@object
	.size		_ZN39_INTERNAL_5ff03100_4_k_cu_206d9c73_40714cuda3std3__441_GLOBAL__N__5ff03100_4_k_cu_206d9c73_40716ignoreE,(_ZN39_INTERNAL_5ff03100_4_k_cu_206d9c73_40714cute7productE - _ZN39_INTERNAL_5ff03100_4_k_cu_206d9c73_40714cuda3std3__441_GLOBAL__N__5ff03100_4_k_cu_206d9c73_40716ignoreE)
_ZN39_INTERNAL_5ff03100_4_k_cu_206d9c73_40714cuda3std3__441_GLOBAL__N__5ff03100_4_k_cu_206d9c73_40716ignoreE:
	.zero		1
	.type		_ZN39_INTERNAL_5ff03100_4_k_cu_206d9c73_40714cute7productE,@object
	.size		_ZN39_INTERNAL_5ff03100_4_k_cu_206d9c73_40714cute7productE,(_ZN39_INTERNAL_5ff03100_4_k_cu_206d9c73_40714cuda3std3__45__cpo3endE - _ZN39_INTERNAL_5ff03100_4_k_cu_206d9c73_40714cute7productE)
_ZN39_INTERNAL_5ff03100_4_k_cu_206d9c73_40714cute7productE:
	.zero		1
	.type		_ZN39_INTERNAL_5ff03100_4_k_cu_206d9c73_40714cuda3std3__45__cpo3endE,@object
	.size		_ZN39_INTERNAL_5ff03100_4_k_cu_206d9c73_40714cuda3std3__45__cpo3endE,(_ZN39_INTERNAL_5ff03100_4_k_cu_206d9c73_40714cuda3std3__419piecewise_constructE - _ZN39_INTERNAL_5ff03100_4_k_cu_206d9c73_40714cuda3std3__45__cpo3endE)
_ZN39_INTERNAL_5ff03100_4_k_cu_206d9c73_40714cuda3std3__45__cpo3endE:
	.zero		1
	.type		_ZN39_INTERNAL_5ff03100_4_k_cu_206d9c73_40714cuda3std3__419piecewise_constructE,@object
	.size		_ZN39_INTERNAL_5ff03100_4_k_cu_206d9c73_40714cuda3std3__419piecewise_constructE,(_ZN39_INTERNAL_5ff03100_4_k_cu_206d9c73_40714cuda3std3__45__cpo4cendE - _ZN39_INTERNAL_5ff03100_4_k_cu_206d9c73_40714cuda3std3__419piecewise_constructE)
_ZN39_INTERNAL_5ff03100_4_k_cu_206d9c73_40714cuda3std3__419piecewise_constructE:
	.zero		1
	.type		_ZN39_INTERNAL_5ff03100_4_k_cu_206d9c73_40714cuda3std3__45__cpo4cendE,@object
	.size		_ZN39_INTERNAL_5ff03100_4_k_cu_206d9c73_40714cuda3std3__45__cpo4cendE,(_ZN39_INTERNAL_5ff03100_4_k_cu_206d9c73_40714cuda3std6ranges3__45__cpo4swapE - _ZN39_INTERNAL_5ff03100_4_k_cu_206d9c73_40714cuda3std3__45__cpo4cendE)
_ZN39_INTERNAL_5ff03100_4_k_cu_206d9c73_40714cuda3std3__45__cpo4cendE:
	.zero		1
	.type		_ZN39_INTERNAL_5ff03100_4_k_cu_206d9c73_40714cuda3std6ranges3__45__cpo4swapE,@object
	.size		_ZN39_INTERNAL_5ff03100_4_k_cu_206d9c73_40714cuda3std6ranges3__45__cpo4swapE,(.L_9 - _ZN39_INTERNAL_5ff03100_4_k_cu_206d9c73_40714cuda3std6ranges3__45__cpo4swapE)
_ZN39_INTERNAL_5ff03100_4_k_cu_206d9c73_40714cuda3std6ranges3__45__cpo4swapE:
	.zero		1
.L_9:


//--------------------- .nv.constant0._ZN7cutlass13device_kernelINS_4gemm6kernel13GemmUniversalIN4cute5tupleIJiiiiEEENS1_10collective13CollectiveMmaINS1_34MainloopSm90TmaGmmaWarpSpecializedILi6ENS5_IJNS4_1CILi2EEENSA_ILi1EEESC_EEENS1_35KernelTmaWarpSpecializedCooperativeEEENS5_IJNSA_ILi128EEESG_NSA_ILi64EEEEEENS_10bfloat16_tENS5_IJlSC_lEEESJ_SK_NS4_8TiledMMAINS4_8MMA_AtomIJNS4_4SM904GMMA28MMA_64x128x16_F32BF16BF16_SSILNSO_5MajorE0ELSQ_0ELNSO_7ScaleInE1ELSR_1EEEEEENS4_6LayoutISD_NS5_IJSC_NSA_ILi0EEESV_EEEEENS5_IJNS4_10UnderscoreESY_SY_EEEEENS4_13SM90_TMA_LOADENS4_14ComposedLayoutINS4_7SwizzleILi3ELi4ELi3EEENS4_18smem_ptr_flag_bitsILi16EEENSU_INS5_IJNSA_ILi8EEESH_EEENS5_IJSH_SC_EEEEEEEvNS4_8identityENS4_23SM90_TMA_LOAD_MULTICASTES1B_vS1C_EENS_8epilogue10collective18CollectiveEpilogueINS1F_22Sm90TmaWarpSpecializedILi4ELi2ELi16ELb1ELb0EEEJSI_NS5_IJSG_NSA_ILi32EEEEEESJ_SK_SJ_SK_NS1F_6fusion15FusionCallbacksIS1J_NS1M_13LinCombEltActINS1F_6thread4GELUESJ_fSJ_fLNS_15FloatRoundStyleE2EEESI_S1L_JEEES11_NS12_INS13_ILi2ELi4ELi3EEES16_NSU_INS5_IJS17_S1K_EEENS5_IJS1K_SC_EEEEEEENS4_17SM75_U32x4_LDSM_NENS4_14SM90_TMA_STOREES1Y_NS4_17SM90_U32x4_STSM_NENS4_9Copy_AtomIJS21_NS_6half_tEEEEvEEEvvEEEEvNT_6ParamsE --------------------------
	.section	.nv.constant0._ZN7cutlass13device_kernelINS_4gemm6kernel13GemmUniversalIN4cute5tupleIJiiiiEEENS1_10collective13CollectiveMmaINS1_34MainloopSm90TmaGmmaWarpSpecializedILi6ENS5_IJNS4_1CILi2EEENSA_ILi1EEESC_EEENS1_35KernelTmaWarpSpecializedCooperativeEEENS5_IJNSA_ILi128EEESG_NSA_ILi64EEEEEENS_10bfloat16_tENS5_IJlSC_lEEESJ_SK_NS4_8TiledMMAINS4_8MMA_AtomIJNS4_4SM904GMMA28MMA_64x128x16_F32BF16BF16_SSILNSO_5MajorE0ELSQ_0ELNSO_7ScaleInE1ELSR_1EEEEEENS4_6LayoutISD_NS5_IJSC_NSA_ILi0EEESV_EEEEENS5_IJNS4_10UnderscoreESY_SY_EEEEENS4_13SM90_TMA_LOADENS4_14ComposedLayoutINS4_7SwizzleILi3ELi4ELi3EEENS4_18smem_ptr_flag_bitsILi16EEENSU_INS5_IJNSA_ILi8EEESH_EEENS5_IJSH_SC_EEEEEEEvNS4_8identityENS4_23SM90_TMA_LOAD_MULTICASTES1B_vS1C_EENS_8epilogue10collective18CollectiveEpilogueINS1F_22Sm90TmaWarpSpecializedILi4ELi2ELi16ELb1ELb0EEEJSI_NS5_IJSG_NSA_ILi32EEEEEESJ_SK_SJ_SK_NS1F_6fusion15FusionCallbacksIS1J_NS1M_13LinCombEltActINS1F_6thread4GELUESJ_fSJ_fLNS_15FloatRoundStyleE2EEESI_S1L_JEEES11_NS12_INS13_ILi2ELi4ELi3EEES16_NSU_INS5_IJS17_S1K_EEENS5_IJS1K_SC_EEEEEEENS4_17SM75_U32x4_LDSM_NENS4_14SM90_TMA_STOREES1Y_NS4_17SM90_U32x4_STSM_NENS4_9Copy_AtomIJS21_NS_6half_tEEEEvEEEvvEEEEvNT_6ParamsE,"a",@progbits
	.sectionflags	@""
	.align	4
.nv.constant0._ZN7cutlass13device_kernelINS_4gemm6kernel13GemmUniversalIN4cute5tupleIJiiiiEEENS1_10collective13CollectiveMmaINS1_34MainloopSm90TmaGmmaWarpSpecializedILi6ENS5_IJNS4_1CILi2EEENSA_ILi1EEESC_EEENS1_35KernelTmaWarpSpecializedCooperativeEEENS5_IJNSA_ILi128EEESG_NSA_ILi64EEEEEENS_10bfloat16_tENS5_IJlSC_lEEESJ_SK_NS4_8TiledMMAINS4_8MMA_AtomIJNS4_4SM904GMMA28MMA_64x128x16_F32BF16BF16_SSILNSO_5MajorE0ELSQ_0ELNSO_7ScaleInE1ELSR_1EEEEEENS4_6LayoutISD_NS5_IJSC_NSA_ILi0EEESV_EEEEENS5_IJNS4_10UnderscoreESY_SY_EEEEENS4_13SM90_TMA_LOADENS4_14ComposedLayoutINS4_7SwizzleILi3ELi4ELi3EEENS4_18smem_ptr_flag_bitsILi16EEENSU_INS5_IJNSA_ILi8EEESH_EEENS5_IJSH_SC_EEEEEEEvNS4_8identityENS4_23SM90_TMA_LOAD_MULTICASTES1B_vS1C_EENS_8epilogue10collective18CollectiveEpilogueINS1F_22Sm90TmaWarpSpecializedILi4ELi2ELi16ELb1ELb0EEEJSI_NS5_IJSG_NSA_ILi32EEEEEESJ_SK_SJ_SK_NS1F_6fusion15FusionCallbacksIS1J_NS1M_13LinCombEltActINS1F_6thread4GELUESJ_fSJ_fLNS_15FloatRoundStyleE2EEESI_S1L_JEEES11_NS12_INS13_ILi2ELi4ELi3EEES16_NSU_INS5_IJS17_S1K_EEENS5_IJS1K_SC_EEEEEEENS4_17SM75_U32x4_LDSM_NENS4_14SM90_TMA_STOREES1Y_NS4_17SM90_U32x4_STSM_NENS4_9Copy_AtomIJS21_NS_6half_tEEEEvEEEvvEEEEvNT_6ParamsE:
	.zero		2432


//--------------------- SYMBOLS --------------------------

	.type		.nv.reservedSmem.offset0,@object
	.size		.nv.reservedSmem.offset0,0x4
	.type		__assertfail,@function
